// auto-generated by cutlass_sweep.gemm — config: {"arch": "sm_90", "cluster_m": 4, "cluster_n": 1, "dtype": "e5m2", "dtype_b": "e5m2", "layout": "nt", "stages": 0, "tile_k": 128, "tile_m": 64, "tile_n": 128}
#include "cutlass/cutlass.h"
#include "cutlass/gemm/collective/collective_builder.hpp"
#include "cutlass/gemm/device/gemm_universal_adapter.h"
#include "cutlass/gemm/kernel/gemm_universal.hpp"
#include "cutlass/epilogue/collective/collective_builder.hpp"

using ElemA = cutlass::float_e5m2_t;
using ElemB = cutlass::float_e5m2_t;
using ElemCD = cutlass::float_e5m2_t;
using Acc  = float;
using TileShape    = cute::Shape<cute::_64, cute::_128, cute::_128>;
using ClusterShape = cute::Shape<cute::_4, cute::_1, cute::_1>;

using CollectiveEpilogue = typename cutlass::epilogue::collective::CollectiveBuilder<
    cutlass::arch::Sm90, cutlass::arch::OpClassTensorOp,
    TileShape, ClusterShape,
    cutlass::epilogue::collective::EpilogueTileAuto,
    Acc, Acc,
    ElemCD, cutlass::layout::RowMajor, 128 / cutlass::sizeof_bits<ElemCD>::value,
    ElemCD, cutlass::layout::RowMajor, 128 / cutlass::sizeof_bits<ElemCD>::value,
    cutlass::epilogue::collective::EpilogueScheduleAuto
  >::CollectiveOp;

using CollectiveMainloop = typename cutlass::gemm::collective::CollectiveBuilder<
    cutlass::arch::Sm90, cutlass::arch::OpClassTensorOp,
    ElemA, cutlass::layout::RowMajor, 128 / cutlass::sizeof_bits<ElemA>::value,
    ElemB, cutlass::layout::ColumnMajor, 128 / cutlass::sizeof_bits<ElemB>::value,
    Acc,
    TileShape, ClusterShape,
    cutlass::gemm::collective::StageCountAutoCarveout<static_cast<int>(sizeof(typename CollectiveEpilogue::SharedStorage))>,
    cutlass::gemm::collective::KernelScheduleAuto
  >::CollectiveOp;

using GemmKernel = cutlass::gemm::kernel::GemmUniversal<
    cute::Shape<int,int,int,int>,
    CollectiveMainloop,
    CollectiveEpilogue
>;
using Gemm = cutlass::gemm::device::GemmUniversalAdapter<GemmKernel>;

// Force the device kernel symbol into the cubin without needing a host main.
auto* _anchor = &cutlass::device_kernel<GemmKernel>;


// ===== COMPILED SASS (sm_90a) =====

	.target	sm_90a

	.elftype	@"ET_EXEC"


//--------------------- .note.nv.tkinfo           --------------------------
	.section	.note.nv.tkinfo,"",@"SHT_NOTE"
	.sectionflags	@"SHF_NOTE_NV_TKINFO"
	.tkinfo
        /*0018*/ 	.word	0x00000002
        /*0030*/ 	.string	""
        /*0030*/ 	.string	"ptxas"
        /*0030*/ 	.string	"Cuda compilation tools, release 13.0, V13.0.88"
        /*0030*/ 	.string	"Build cuda_13.0.r13.0/compiler.36424714_0"
        /*0030*/ 	.string	"-arch sm_90a -m 64 "



//--------------------- .note.nv.cuinfo           --------------------------
	.section	.note.nv.cuinfo,"",@"SHT_NOTE"
	.sectionflags	@"SHF_NOTE_NV_CUINFO"
        /*0018*/ 	.short	0x0002
        /*001a*/ 	.short	0x005a
        /*001c*/ 	.short	0x0082
	.zero		2


//--------------------- .nv.info                  --------------------------
	.section	.nv.info,"",@"SHT_CUDA_INFO"
	.align	4


	//----- nvinfo : EIATTR_REGCOUNT
	.align		4
        /*0000*/ 	.byte	0x04, 0x2f
        /*0002*/ 	.short	(.L_12 - .L_11)
	.align		4
.L_11:
        /*0004*/ 	.word	index@(_ZN7cutlass13device_kernelINS_4gemm6kernel13GemmUniversalIN4cute5tupleIJiiiiEEENS1_10collective13CollectiveMmaINS1_37MainloopSm90TmaGmmaWarpSpecializedFP8ILi9ENS5_IJNS4_1CILi4EEENSA_ILi1EEESC_EEENS1_32KernelTmaWarpSpecializedPingpongEEENS5_IJNSA_ILi64EEENSA_ILi128EEESH_EEENS_12float_e5m2_tENS5_IJlSC_lEEESJ_SK_NS4_8TiledMMAINS4_8MMA_AtomIJNS4_4SM904GMMA31MMA_64x128x32_F32E5M2E5M2_SS_TNILNSO_7ScaleInE1ELSQ_1EEEEEENS4_6LayoutINS5_IJSC_SC_SC_EEENS5_IJNSA_ILi0EEESV_SV_EEEEENS5_IJNS4_10UnderscoreESY_SY_EEEEENS4_13SM90_TMA_LOADENS4_14ComposedLayoutINS4_7SwizzleILi3ELi4ELi3EEENS4_18smem_ptr_flag_bitsILi8EEENST_INS5_IJNSA_ILi8EEESH_EEENS5_IJSH_SC_EEEEEEEvNS4_8identityENS4_23SM90_TMA_LOAD_MULTICASTES1B_vS1C_EENS_8epilogue10collective6detail29Sm90TmaWarpSpecializedAdapterINS1G_15DefaultEpilogueISJ_SK_SK_NS1F_6thread17LinearCombinationISJ_Li1EffLNS1K_9ScaleType4KindE0ELNS_15FloatRoundStyleE2ESJ_EENS1_15EpilogueDefaultEEEEEvvEEEEvNT_6ParamsE)
        /*0008*/ 	.word	0x000000a8


	//----- nvinfo : EIATTR_FRAME_SIZE
	.align		4
.L_12:
        /*000c*/ 	.byte	0x04, 0x11
        /*000e*/ 	.short	(.L_14 - .L_13)
	.align		4
.L_13:
        /*0010*/ 	.word	index@(_ZN7cutlass13device_kernelINS_4gemm6kernel13GemmUniversalIN4cute5tupleIJiiiiEEENS1_10collective13CollectiveMmaINS1_37MainloopSm90TmaGmmaWarpSpecializedFP8ILi9ENS5_IJNS4_1CILi4EEENSA_ILi1EEESC_EEENS1_32KernelTmaWarpSpecializedPingpongEEENS5_IJNSA_ILi64EEENSA_ILi128EEESH_EEENS_12float_e5m2_tENS5_IJlSC_lEEESJ_SK_NS4_8TiledMMAINS4_8MMA_AtomIJNS4_4SM904GMMA31MMA_64x128x32_F32E5M2E5M2_SS_TNILNSO_7ScaleInE1ELSQ_1EEEEEENS4_6LayoutINS5_IJSC_SC_SC_EEENS5_IJNSA_ILi0EEESV_SV_EEEEENS5_IJNS4_10UnderscoreESY_SY_EEEEENS4_13SM90_TMA_LOADENS4_14ComposedLayoutINS4_7SwizzleILi3ELi4ELi3EEENS4_18smem_ptr_flag_bitsILi8EEENST_INS5_IJNSA_ILi8EEESH_EEENS5_IJSH_SC_EEEEEEEvNS4_8identityENS4_23SM90_TMA_LOAD_MULTICASTES1B_vS1C_EENS_8epilogue10collective6detail29Sm90TmaWarpSpecializedAdapterINS1G_15DefaultEpilogueISJ_SK_SK_NS1F_6thread17LinearCombinationISJ_Li1EffLNS1K_9ScaleType4KindE0ELNS_15FloatRoundStyleE2ESJ_EENS1_15EpilogueDefaultEEEEEvvEEEEvNT_6ParamsE)
        /*0014*/ 	.word	0x00000000


	//----- nvinfo : EIATTR_MIN_STACK_SIZE
	.align		4
.L_14:
        /*0018*/ 	.byte	0x04, 0x12
        /*001a*/ 	.short	(.L_16 - .L_15)
	.align		4
.L_15:
        /*001c*/ 	.word	index@(_ZN7cutlass13device_kernelINS_4gemm6kernel13GemmUniversalIN4cute5tupleIJiiiiEEENS1_10collective13CollectiveMmaINS1_37MainloopSm90TmaGmmaWarpSpecializedFP8ILi9ENS5_IJNS4_1CILi4EEENSA_ILi1EEESC_EEENS1_32KernelTmaWarpSpecializedPingpongEEENS5_IJNSA_ILi64EEENSA_ILi128EEESH_EEENS_12float_e5m2_tENS5_IJlSC_lEEESJ_SK_NS4_8TiledMMAINS4_8MMA_AtomIJNS4_4SM904GMMA31MMA_64x128x32_F32E5M2E5M2_SS_TNILNSO_7ScaleInE1ELSQ_1EEEEEENS4_6LayoutINS5_IJSC_SC_SC_EEENS5_IJNSA_ILi0EEESV_SV_EEEEENS5_IJNS4_10UnderscoreESY_SY_EEEEENS4_13SM90_TMA_LOADENS4_14ComposedLayoutINS4_7SwizzleILi3ELi4ELi3EEENS4_18smem_ptr_flag_bitsILi8EEENST_INS5_IJNSA_ILi8EEESH_EEENS5_IJSH_SC_EEEEEEEvNS4_8identityENS4_23SM90_TMA_LOAD_MULTICASTES1B_vS1C_EENS_8epilogue10collective6detail29Sm90TmaWarpSpecializedAdapterINS1G_15DefaultEpilogueISJ_SK_SK_NS1F_6thread17LinearCombinationISJ_Li1EffLNS1K_9ScaleType4KindE0ELNS_15FloatRoundStyleE2ESJ_EENS1_15EpilogueDefaultEEEEEvvEEEEvNT_6ParamsE)
        /*0020*/ 	.word	0x00000000
.L_16:


//--------------------- .nv.compat                --------------------------
	.section	.nv.compat,"",@"SHT_CUDA_COMPAT_INFO"
	.align	4
        /*0000*/ 	.byte	0x02, 0x09, 0x01, 0x00, 0x02, 0x02, 0x04, 0x00, 0x02, 0x05, 0x05, 0x00, 0x03, 0x07, 0x01, 0x01
        /*0010*/ 	.byte	0x02, 0x03, 0x01, 0x00, 0x02, 0x06, 0x01, 0x00, 0x04, 0x0b, 0x08, 0x00, 0x00, 0x00, 0x00, 0x00
        /*0020*/ 	.byte	0x00, 0x00, 0x00, 0x00


//--------------------- .nv.info._ZN7cutlass13device_kernelINS_4gemm6kernel13GemmUniversalIN4cute5tupleIJiiiiEEENS1_10collective13CollectiveMmaINS1_37MainloopSm90TmaGmmaWarpSpecializedFP8ILi9ENS5_IJNS4_1CILi4EEENSA_ILi1EEESC_EEENS1_32KernelTmaWarpSpecializedPingpongEEENS5_IJNSA_ILi64EEENSA_ILi128EEESH_EEENS_12float_e5m2_tENS5_IJlSC_lEEESJ_SK_NS4_8TiledMMAINS4_8MMA_AtomIJNS4_4SM904GMMA31MMA_64x128x32_F32E5M2E5M2_SS_TNILNSO_7ScaleInE1ELSQ_1EEEEEENS4_6LayoutINS5_IJSC_SC_SC_EEENS5_IJNSA_ILi0EEESV_SV_EEEEENS5_IJNS4_10UnderscoreESY_SY_EEEEENS4_13SM90_TMA_LOADENS4_14ComposedLayoutINS4_7SwizzleILi3ELi4ELi3EEENS4_18smem_ptr_flag_bitsILi8EEENST_INS5_IJNSA_ILi8EEESH_EEENS5_IJSH_SC_EEEEEEEvNS4_8identityENS4_23SM90_TMA_LOAD_MULTICASTES1B_vS1C_EENS_8epilogue10collective6detail29Sm90TmaWarpSpecializedAdapterINS1G_15DefaultEpilogueISJ_SK_SK_NS1F_6thread17LinearCombinationISJ_Li1EffLNS1K_9ScaleType4KindE0ELNS_15FloatRoundStyleE2ESJ_EENS1_15EpilogueDefaultEEEEEvvEEEEvNT_6ParamsE --------------------------
	.section	.nv.info._ZN7cutlass13device_kernelINS_4gemm6kernel13GemmUniversalIN4cute5tupleIJiiiiEEENS1_10collective13CollectiveMmaINS1_37MainloopSm90TmaGmmaWarpSpecializedFP8ILi9ENS5_IJNS4_1CILi4EEENSA_ILi1EEESC_EEENS1_32KernelTmaWarpSpecializedPingpongEEENS5_IJNSA_ILi64EEENSA_ILi128EEESH_EEENS_12float_e5m2_tENS5_IJlSC_lEEESJ_SK_NS4_8TiledMMAINS4_8MMA_AtomIJNS4_4SM904GMMA31MMA_64x128x32_F32E5M2E5M2_SS_TNILNSO_7ScaleInE1ELSQ_1EEEEEENS4_6LayoutINS5_IJSC_SC_SC_EEENS5_IJNSA_ILi0EEESV_SV_EEEEENS5_IJNS4_10UnderscoreESY_SY_EEEEENS4_13SM90_TMA_LOADENS4_14ComposedLayoutINS4_7SwizzleILi3ELi4ELi3EEENS4_18smem_ptr_flag_bitsILi8EEENST_INS5_IJNSA_ILi8EEESH_EEENS5_IJSH_SC_EEEEEEEvNS4_8identityENS4_23SM90_TMA_LOAD_MULTICASTES1B_vS1C_EENS_8epilogue10collective6detail29Sm90TmaWarpSpecializedAdapterINS1G_15DefaultEpilogueISJ_SK_SK_NS1F_6thread17LinearCombinationISJ_Li1EffLNS1K_9ScaleType4KindE0ELNS_15FloatRoundStyleE2ESJ_EENS1_15EpilogueDefaultEEEEEvvEEEEvNT_6ParamsE,"",@"SHT_CUDA_INFO"
	.sectionflags	@""
	.align	4


	//----- nvinfo : EIATTR_CUDA_API_VERSION
	.align		4
        /*0000*/ 	.byte	0x04, 0x37
        /*0002*/ 	.short	(.L_18 - .L_17)
.L_17:
        /*0004*/ 	.word	0x00000082


	//----- nvinfo : EIATTR_KPARAM_INFO
	.align		4
.L_18:
        /*0008*/ 	.byte	0x04, 0x17
        /*000a*/ 	.short	(.L_20 - .L_19)
.L_19:
        /*000c*/ 	.word	0x00000000
        /*0010*/ 	.short	0x0000
        /*0012*/ 	.short	0x0070
        /*0014*/ 	.byte	0x00, 0xf0, 0x01, 0x10


	//----- nvinfo : EIATTR_SPARSE_MMA_MASK
	.align		4
.L_20:
        /*0018*/ 	.byte	0x03, 0x50
        /*001a*/ 	.short	0x0000


	//----- nvinfo : EIATTR_MAXREG_COUNT
	.align		4
        /*001c*/ 	.byte	0x03, 0x1b
        /*001e*/ 	.short	0x00a8


	//----- nvinfo : EIATTR_NUM_BARRIERS
	.align		4
        /*0020*/ 	.byte	0x02, 0x4c
        /*0022*/ 	.byte	0x01
	.zero		1


	//----- nvinfo : EIATTR_MERCURY_ISA_VERSION
	.align		4
        /*0024*/ 	.byte	0x03, 0x5f
        /*0026*/ 	.short	0x0101


	//----- nvinfo : EIATTR_INT_WARP_WIDE_INSTR_OFFSETS
	.align		4
        /*0028*/ 	.byte	0x04, 0x31
        /*002a*/ 	.short	(.L_22 - .L_21)


	//   ....[0]....
.L_21:
        /*002c*/ 	.word	0x000005d0


	//   ....[1]....
        /*0030*/ 	.word	0x00000610


	//   ....[2]....
        /*0034*/ 	.word	0x00000680


	//   ....[3]....
        /*0038*/ 	.word	0x00000690


	//   ....[4]....
        /*003c*/ 	.word	0x000006a0


	//   ....[5]....
        /*0040*/ 	.word	0x000006b0


	//   ....[6]....
        /*0044*/ 	.word	0x00000850


	//   ....[7]....
        /*0048*/ 	.word	0x000008b0


	//   ....[8]....
        /*004c*/ 	.word	0x00003380


	//----- nvinfo : EIATTR_COOP_GROUP_MASK_REGIDS
	.align		4
.L_22:
        /*0050*/ 	.byte	0x04, 0x29
        /*0052*/ 	.short	(.L_24 - .L_23)


	//   ....[0]....
.L_23:
        /*0054*/ 	.word	0xffffffff


	//   ....[1]....
        /*0058*/ 	.word	0xffffffff


	//   ....[2]....
        /*005c*/ 	.word	0xffffffff


	//   ....[3]....
        /*0060*/ 	.word	0xffffffff


	//   ....[4]....
        /*0064*/ 	.word	0xffffffff


	//   ....[5]....
        /*0068*/ 	.word	0xffffffff


	//   ....[6]....
        /*006c*/ 	.word	0xffffffff


	//----- nvinfo : EIATTR_COOP_GROUP_INSTR_OFFSETS
	.align		4
.L_24:
        /*0070*/ 	.byte	0x04, 0x28
        /*0072*/ 	.short	(.L_26 - .L_25)


	//   ....[0]....
.L_25:
        /*0074*/ 	.word	0x00000060


	//   ....[1]....
        /*0078*/ 	.word	0x00000070


	//   ....[2]....
        /*007c*/ 	.word	0x00000130


	//   ....[3]....
        /*0080*/ 	.word	0x000003a0


	//   ....[4]....
        /*0084*/ 	.word	0x000003e0


	//   ....[5]....
        /*0088*/ 	.word	0x00000470


	//   ....[6]....
        /*008c*/ 	.word	0x00000a40


	//----- nvinfo : EIATTR_REG_RECONFIG
	.align		4
.L_26:
        /*0090*/ 	.byte	0x01, 0x54
	.zero		2


	//----- nvinfo : EIATTR_MBARRIER_INSTR_OFFSETS
	.align		4
        /*0094*/ 	.byte	0x04, 0x39
        /*0096*/ 	.short	(.L_28 - .L_27)


	//   ....[0]....
.L_27:
        /*0098*/ 	.word	0x00000250
        /*009c*/ 	.word	0x000000ff
        /*00a0*/ 	.word	0x00000000
        /*00a4*/ 	.short	0x0100
        /*00a6*/ 	.byte	0x08
	.zero		1


	//   ....[1]....
        /*00a8*/ 	.word	0x00000260
        /*00ac*/ 	.word	0x000000ff
        /*00b0*/ 	.word	0x00000048
        /*00b4*/ 	.short	0x0100
        /*00b6*/ 	.byte	0x08
	.zero		1


	//   ....[2]....
        /*00b8*/ 	.word	0x00000270
        /*00bc*/ 	.word	0x000000ff
        /*00c0*/ 	.word	0x00000008
        /*00c4*/ 	.short	0x0100
        /*00c6*/ 	.byte	0x08
	.zero		1


	//   ....[3]....
        /*00c8*/ 	.word	0x00000280
        /*00cc*/ 	.word	0x000000ff
        /*00d0*/ 	.word	0x00000050
        /*00d4*/ 	.short	0x0100
        /*00d6*/ 	.byte	0x08
	.zero		1


	//   ....[4]....
        /*00d8*/ 	.word	0x00000290
        /*00dc*/ 	.word	0x000000ff
        /*00e0*/ 	.word	0x00000010
        /*00e4*/ 	.short	0x0100
        /*00e6*/ 	.byte	0x08
	.zero		1


	//   ....[5]....
        /*00e8*/ 	.word	0x000002a0
        /*00ec*/ 	.word	0x000000ff
        /*00f0*/ 	.word	0x00000058
        /*00f4*/ 	.short	0x0100
        /*00f6*/ 	.byte	0x08
	.zero		1


	//   ....[6]....
        /*00f8*/ 	.word	0x000002b0
        /*00fc*/ 	.word	0x000000ff
        /*0100*/ 	.word	0x00000018
        /*0104*/ 	.short	0x0100
        /*0106*/ 	.byte	0x08
	.zero		1


	//   ....[7]....
        /*0108*/ 	.word	0x000002c0
        /*010c*/ 	.word	0x000000ff
        /*0110*/ 	.word	0x00000060
        /*0114*/ 	.short	0x0100
        /*0116*/ 	.byte	0x08
	.zero		1


	//   ....[8]....
        /*0118*/ 	.word	0x000002d0
        /*011c*/ 	.word	0x000000ff
        /*0120*/ 	.word	0x00000020
        /*0124*/ 	.short	0x0100
        /*0126*/ 	.byte	0x08
	.zero		1


	//   ....[9]....
        /*0128*/ 	.word	0x000002e0
        /*012c*/ 	.word	0x000000ff
        /*0130*/ 	.word	0x00000068
        /*0134*/ 	.short	0x0100
        /*0136*/ 	.byte	0x08
	.zero		1


	//   ....[10]....
        /*0138*/ 	.word	0x000002f0
        /*013c*/ 	.word	0x000000ff
        /*0140*/ 	.word	0x00000028
        /*0144*/ 	.short	0x0100
        /*0146*/ 	.byte	0x08
	.zero		1


	//   ....[11]....
        /*0148*/ 	.word	0x00000300
        /*014c*/ 	.word	0x000000ff
        /*0150*/ 	.word	0x00000070
        /*0154*/ 	.short	0x0100
        /*0156*/ 	.byte	0x08
	.zero		1


	//   ....[12]....
        /*0158*/ 	.word	0x00000310
        /*015c*/ 	.word	0x000000ff
        /*0160*/ 	.word	0x00000030
        /*0164*/ 	.short	0x0100
        /*0166*/ 	.byte	0x08
	.zero		1


	//   ....[13]....
        /*0168*/ 	.word	0x00000320
        /*016c*/ 	.word	0x000000ff
        /*0170*/ 	.word	0x00000078
        /*0174*/ 	.short	0x0100
        /*0176*/ 	.byte	0x08
	.zero		1


	//   ....[14]....
        /*0178*/ 	.word	0x00000330
        /*017c*/ 	.word	0x000000ff
        /*0180*/ 	.word	0x00000038
        /*0184*/ 	.short	0x0100
        /*0186*/ 	.byte	0x08
	.zero		1


	//   ....[15]....
        /*0188*/ 	.word	0x00000340
        /*018c*/ 	.word	0x000000ff
        /*0190*/ 	.word	0x00000080
        /*0194*/ 	.short	0x0100
        /*0196*/ 	.byte	0x08
	.zero		1


	//   ....[16]....
        /*0198*/ 	.word	0x00000350
        /*019c*/ 	.word	0x000000ff
        /*01a0*/ 	.word	0x00000040
        /*01a4*/ 	.short	0x0100
        /*01a6*/ 	.byte	0x08
	.zero		1


	//   ....[17]....
        /*01a8*/ 	.word	0x00000360
        /*01ac*/ 	.word	0x000000ff
        /*01b0*/ 	.word	0x00000088
        /*01b4*/ 	.short	0x0100
        /*01b6*/ 	.byte	0x08
	.zero		1


	//   ....[18]....
        /*01b8*/ 	.word	0x000008a0
        /*01bc*/ 	.word	0x000000ff
        /*01c0*/ 	.word	0x000000c0
        /*01c4*/ 	.short	0x0100
        /*01c6*/ 	.byte	0x08
	.zero		1


	//   ....[19]....
        /*01c8*/ 	.word	0x00000950
        /*01cc*/ 	.word	0x000000ff
        /*01d0*/ 	.word	0x000000c8
        /*01d4*/ 	.short	0x0100
        /*01d6*/ 	.byte	0x08
	.zero		1


	//   ....[20]....
        /*01d8*/ 	.word	0x000009c0
        /*01dc*/ 	.word	0x000000ff
        /*01e0*/ 	.word	0x000000a0
        /*01e4*/ 	.short	0x0100
        /*01e6*/ 	.byte	0x09
	.zero		1


	//   ....[21]....
        /*01e8*/ 	.word	0x000009d0
        /*01ec*/ 	.word	0x000000ff
        /*01f0*/ 	.word	0x000000a8
        /*01f4*/ 	.short	0x0100
        /*01f6*/ 	.byte	0x09
	.zero		1


	//   ....[22]....
        /*01f8*/ 	.word	0x000009e0
        /*01fc*/ 	.word	0x000000ff
        /*0200*/ 	.word	0x000000b0
        /*0204*/ 	.short	0x0100
        /*0206*/ 	.byte	0x09
	.zero		1


	//   ....[23]....
        /*0208*/ 	.word	0x000009f0
        /*020c*/ 	.word	0x000000ff
        /*0210*/ 	.word	0x000000b8
        /*0214*/ 	.short	0x0100
        /*0216*/ 	.byte	0x09
	.zero		1


	//   ....[24]....
        /*0218*/ 	.word	0x00001750
        /*021c*/ 	.word	0x000000ff
        /*0220*/ 	.word	0xfffffff8
        /*0224*/ 	.short	0x010a
        /*0226*/ 	.byte	0x0b
	.zero		1


	//   ....[25]....
        /*0228*/ 	.word	0x00001c30
        /*022c*/ 	.word	0x000000ff
        /*0230*/ 	.word	0x00000000
        /*0234*/ 	.short	0x010a
        /*0236*/ 	.byte	0x06
	.zero		1


	//   ....[26]....
        /*0238*/ 	.word	0x00001c70
        /*023c*/ 	.word	0x000000ff
        /*0240*/ 	.word	0x00000000
        /*0244*/ 	.short	0x010a
        /*0246*/ 	.byte	0x06
	.zero		1


	//   ....[27]....
        /*0248*/ 	.word	0x00002630
        /*024c*/ 	.word	0x000000ff
        /*0250*/ 	.word	0x00000000
        /*0254*/ 	.short	0x010a
        /*0256*/ 	.byte	0x10
	.zero		1


	//   ....[28]....
        /*0258*/ 	.word	0x00002670
        /*025c*/ 	.word	0x000000ff
        /*0260*/ 	.word	0x00000000
        /*0264*/ 	.short	0x010a
        /*0266*/ 	.byte	0x10
	.zero		1


	//   ....[29]....
        /*0268*/ 	.word	0x00002d90
        /*026c*/ 	.word	0x00000015
        /*0270*/ 	.word	0x00000000
        /*0274*/ 	.short	0x0101
        /*0276*/ 	.byte	0x3f
	.zero		1


	//   ....[30]....
        /*0278*/ 	.word	0x00003310
        /*027c*/ 	.word	0x00000013
        /*0280*/ 	.word	0x00000000
        /*0284*/ 	.short	0x0101
        /*0286*/ 	.byte	0x16
	.zero		1


	//   ....[31]....
        /*0288*/ 	.word	0x00003420
        /*028c*/ 	.word	0x00000013
        /*0290*/ 	.word	0x00000000
        /*0294*/ 	.short	0x0101
        /*0296*/ 	.byte	0x3f
	.zero		1


	//   ....[32]....
        /*0298*/ 	.word	0x000034e0
        /*029c*/ 	.word	0x000000ff
        /*02a0*/ 	.word	0x00000008
        /*02a4*/ 	.short	0x010a
        /*02a6*/ 	.byte	0x0b
	.zero		1


	//   ....[33]....
        /*02a8*/ 	.word	0x00007d80
        /*02ac*/ 	.word	0x00000004
        /*02b0*/ 	.word	0x00000000
        /*02b4*/ 	.short	0x0101
        /*02b6*/ 	.byte	0x16
	.zero		1


	//   ....[34]....
        /*02b8*/ 	.word	0x000086b0
        /*02bc*/ 	.word	0x00000015
        /*02c0*/ 	.word	0x00000048
        /*02c4*/ 	.short	0x010a
        /*02c6*/ 	.byte	0x3f
	.zero		1


	//   ....[35]....
        /*02c8*/ 	.word	0x00008a40
        /*02cc*/ 	.word	0x0000000a
        /*02d0*/ 	.word	0x000000c8
        /*02d4*/ 	.short	0x0101
        /*02d6*/ 	.byte	0x3f
	.zero		1


	//   ....[36]....
        /*02d8*/ 	.word	0x000091b0
        /*02dc*/ 	.word	0x00000005
        /*02e0*/ 	.word	0x00000000
        /*02e4*/ 	.short	0x010a
        /*02e6*/ 	.byte	0x3f
	.zero		1


	//   ....[37]....
        /*02e8*/ 	.word	0x00009230
        /*02ec*/ 	.word	0x00000007
        /*02f0*/ 	.word	0x00000000
        /*02f4*/ 	.short	0x010a
        /*02f6*/ 	.byte	0x3f
	.zero		1


	//   ....[38]....
        /*02f8*/ 	.word	0x000092c0
        /*02fc*/ 	.word	0x00000006
        /*0300*/ 	.word	0x00000000
        /*0304*/ 	.short	0x010a
        /*0306*/ 	.byte	0x3f
	.zero		1


	//   ....[39]....
        /*0308*/ 	.word	0x00009350
        /*030c*/ 	.word	0x00000009
        /*0310*/ 	.word	0x00000000
        /*0314*/ 	.short	0x010a
        /*0316*/ 	.byte	0x3f
	.zero		1


	//   ....[40]....
        /*0318*/ 	.word	0x000093e0
        /*031c*/ 	.word	0x00000006
        /*0320*/ 	.word	0x00000000
        /*0324*/ 	.short	0x010a
        /*0326*/ 	.byte	0x3f
	.zero		1


	//   ....[41]....
        /*0328*/ 	.word	0x00009470
        /*032c*/ 	.word	0x00000009
        /*0330*/ 	.word	0x00000000
        /*0334*/ 	.short	0x010a
        /*0336*/ 	.byte	0x3f
	.zero		1


	//   ....[42]....
        /*0338*/ 	.word	0x00009500
        /*033c*/ 	.word	0x00000008
        /*0340*/ 	.word	0x00000000
        /*0344*/ 	.short	0x010a
        /*0346*/ 	.byte	0x3f
	.zero		1


	//   ....[43]....
        /*0348*/ 	.word	0x00009590
        /*034c*/ 	.word	0x0000000b
        /*0350*/ 	.word	0x00000000
        /*0354*/ 	.short	0x010a
        /*0356*/ 	.byte	0x3f
	.zero		1


	//   ....[44]....
        /*0358*/ 	.word	0x00009620
        /*035c*/ 	.word	0x00000003
        /*0360*/ 	.word	0x00000000
        /*0364*/ 	.short	0x010a
        /*0366*/ 	.byte	0x3f
	.zero		1


	//   ....[45]....
        /*0368*/ 	.word	0x00009690
        /*036c*/ 	.word	0x00000013
        /*0370*/ 	.word	0xfffffff8
        /*0374*/ 	.short	0x010a
        /*0376*/ 	.byte	0x3f
	.zero		1


	//   ....[46]....
        /*0378*/ 	.word	0x000096f0
        /*037c*/ 	.word	0x00000013
        /*0380*/ 	.word	0x00000000
        /*0384*/ 	.short	0x010a
        /*0386*/ 	.byte	0x3f
	.zero		1


	//   ....[47]....
        /*0388*/ 	.word	0x00009750
        /*038c*/ 	.word	0x00000015
        /*0390*/ 	.word	0x00000000
        /*0394*/ 	.short	0x010a
        /*0396*/ 	.byte	0x3f
	.zero		1


	//   ....[48]....
        /*0398*/ 	.word	0x000097b0
        /*039c*/ 	.word	0x00000013
        /*03a0*/ 	.word	0x00000008
        /*03a4*/ 	.short	0x010a
        /*03a6*/ 	.byte	0x3f
	.zero		1


	//   ....[49]....
        /*03a8*/ 	.word	0x00009880
        /*03ac*/ 	.word	0x00000015
        /*03b0*/ 	.word	0x00000048
        /*03b4*/ 	.short	0x010a
        /*03b6*/ 	.byte	0x3f
	.zero		1


	//   ....[50]....
        /*03b8*/ 	.word	0x00009960
        /*03bc*/ 	.word	0x00000005
        /*03c0*/ 	.word	0x00000000
        /*03c4*/ 	.short	0x010a
        /*03c6*/ 	.byte	0x3f
	.zero		1


	//   ....[51]....
        /*03c8*/ 	.word	0x000099b0
        /*03cc*/ 	.word	0x00000007
        /*03d0*/ 	.word	0x00000000
        /*03d4*/ 	.short	0x010a
        /*03d6*/ 	.byte	0x3f
	.zero		1


	//   ....[52]....
        /*03d8*/ 	.word	0x00009a00
        /*03dc*/ 	.word	0x00000006
        /*03e0*/ 	.word	0x00000000
        /*03e4*/ 	.short	0x010a
        /*03e6*/ 	.byte	0x3f
	.zero		1


	//   ....[53]....
        /*03e8*/ 	.word	0x00009a50
        /*03ec*/ 	.word	0x00000009
        /*03f0*/ 	.word	0x00000000
        /*03f4*/ 	.short	0x010a
        /*03f6*/ 	.byte	0x3f
	.zero		1


	//   ....[54]....
        /*03f8*/ 	.word	0x00009aa0
        /*03fc*/ 	.word	0x00000006
        /*0400*/ 	.word	0x00000000
        /*0404*/ 	.short	0x010a
        /*0406*/ 	.byte	0x3f
	.zero		1


	//   ....[55]....
        /*0408*/ 	.word	0x00009af0
        /*040c*/ 	.word	0x00000009
        /*0410*/ 	.word	0x00000000
        /*0414*/ 	.short	0x010a
        /*0416*/ 	.byte	0x3f
	.zero		1


	//   ....[56]....
        /*0418*/ 	.word	0x00009b40
        /*041c*/ 	.word	0x00000008
        /*0420*/ 	.word	0x00000000
        /*0424*/ 	.short	0x010a
        /*0426*/ 	.byte	0x3f
	.zero		1


	//   ....[57]....
        /*0428*/ 	.word	0x00009b90
        /*042c*/ 	.word	0x0000000b
        /*0430*/ 	.word	0x00000000
        /*0434*/ 	.short	0x010a
        /*0436*/ 	.byte	0x3f
	.zero		1


	//----- nvinfo : EIATTR_NUM_MBARRIERS
	.align		4
.L_28:
        /*0438*/ 	.byte	0x03, 0x38
        /*043a*/ 	.short	0x0018


	//----- nvinfo : EIATTR_EXIT_INSTR_OFFSETS
	.align		4
        /*043c*/ 	.byte	0x04, 0x1c
        /*043e*/ 	.short	(.L_30 - .L_29)


	//   ....[0]....
.L_29:
        /*0440*/ 	.word	0x00001490


	//   ....[1]....
        /*0444*/ 	.word	0x000014f0


	//   ....[2]....
        /*0448*/ 	.word	0x00008390


	//   ....[3]....
        /*044c*/ 	.word	0x000083c0


	//   ....[4]....
        /*0450*/ 	.word	0x00009670


	//----- nvinfo : EIATTR_MAX_THREADS
	.align		4
.L_30:
        /*0454*/ 	.byte	0x04, 0x05
        /*0456*/ 	.short	(.L_32 - .L_31)
.L_31:
        /*0458*/ 	.word	0x00000180
        /*045c*/ 	.word	0x00000001
        /*0460*/ 	.word	0x00000001


	//----- nvinfo : EIATTR_CRS_STACK_SIZE
	.align		4
.L_32:
        /*0464*/ 	.byte	0x04, 0x1e
        /*0466*/ 	.short	(.L_34 - .L_33)
.L_33:
        /*0468*/ 	.word	0x00000000


	//----- nvinfo : EIATTR_CBANK_PARAM_SIZE
	.align		4
.L_34:
        /*046c*/ 	.byte	0x03, 0x19
        /*046e*/ 	.short	0x0470


	//----- nvinfo : EIATTR_PARAM_CBANK
	.align		4
        /*0470*/ 	.byte	0x04, 0x0a
        /*0472*/ 	.short	(.L_36 - .L_35)
	.align		4
.L_35:
        /*0474*/ 	.word	index@(.nv.constant0._ZN7cutlass13device_kernelINS_4gemm6kernel13GemmUniversalIN4cute5tupleIJiiiiEEENS1_10collective13CollectiveMmaINS1_37MainloopSm90TmaGmmaWarpSpecializedFP8ILi9ENS5_IJNS4_1CILi4EEENSA_ILi1EEESC_EEENS1_32KernelTmaWarpSpecializedPingpongEEENS5_IJNSA_ILi64EEENSA_ILi128EEESH_EEENS_12float_e5m2_tENS5_IJlSC_lEEESJ_SK_NS4_8TiledMMAINS4_8MMA_AtomIJNS4_4SM904GMMA31MMA_64x128x32_F32E5M2E5M2_SS_TNILNSO_7ScaleInE1ELSQ_1EEEEEENS4_6LayoutINS5_IJSC_SC_SC_EEENS5_IJNSA_ILi0EEESV_SV_EEEEENS5_IJNS4_10UnderscoreESY_SY_EEEEENS4_13SM90_TMA_LOADENS4_14ComposedLayoutINS4_7SwizzleILi3ELi4ELi3EEENS4_18smem_ptr_flag_bitsILi8EEENST_INS5_IJNSA_ILi8EEESH_EEENS5_IJSH_SC_EEEEEEEvNS4_8identityENS4_23SM90_TMA_LOAD_MULTICASTES1B_vS1C_EENS_8epilogue10collective6detail29Sm90TmaWarpSpecializedAdapterINS1G_15DefaultEpilogueISJ_SK_SK_NS1F_6thread17LinearCombinationISJ_Li1EffLNS1K_9ScaleType4KindE0ELNS_15FloatRoundStyleE2ESJ_EENS1_15EpilogueDefaultEEEEEvvEEEEvNT_6ParamsE)
        /*0478*/ 	.short	0x0210
        /*047a*/ 	.short	0x0470


	//----- nvinfo : EIATTR_SW_WAR
	.align		4
.L_36:
        /*047c*/ 	.byte	0x04, 0x36
        /*047e*/ 	.short	(.L_38 - .L_37)
.L_37:
        /*0480*/ 	.word	0x00000008
.L_38:


//--------------------- .nv.callgraph             --------------------------
	.section	.nv.callgraph,"",@"SHT_CUDA_CALLGRAPH"
	.align	4
	.sectionentsize	8
	.align		4
        /*0000*/ 	.word	0x00000000
	.align		4
        /*0004*/ 	.word	0xffffffff
	.align		4
        /*0008*/ 	.word	0x00000000
	.align		4
        /*000c*/ 	.word	0xfffffffe
	.align		4
        /*0010*/ 	.word	0x00000000
	.align		4
        /*0014*/ 	.word	0xfffffffd
	.align		4
        /*0018*/ 	.word	0x00000000
	.align		4
        /*001c*/ 	.word	0xfffffffc


//--------------------- .nv.constant4             --------------------------
	.section	.nv.constant4,"a",@progbits
	.align	8
	.align		8
.nv.constant4:
        /*0000*/ 	.dword	_ZN40_INTERNAL_6c46b030_4_k_cu_c5f23fb1_202764cuda3std3__45__cpo5beginE
	.align		8
        /*0008*/ 	.dword	_ZN40_INTERNAL_6c46b030_4_k_cu_c5f23fb1_202764cuda3std3__45__cpo3endE
	.align		8
        /*0010*/ 	.dword	_ZN40_INTERNAL_6c46b030_4_k_cu_c5f23fb1_202764cuda3std3__45__cpo6cbeginE
	.align		8
        /*0018*/ 	.dword	_ZN40_INTERNAL_6c46b030_4_k_cu_c5f23fb1_202764cuda3std3__45__cpo4cendE
	.align		8
        /*0020*/ 	.dword	_ZN40_INTERNAL_6c46b030_4_k_cu_c5f23fb1_202764cuda3std3__442_GLOBAL__N__6c46b030_4_k_cu_c5f23fb1_202766ignoreE
	.align		8
        /*0028*/ 	.dword	_ZN40_INTERNAL_6c46b030_4_k_cu_c5f23fb1_202764cuda3std3__419piecewise_constructE
	.align		8
        /*0030*/ 	.dword	_ZN40_INTERNAL_6c46b030_4_k_cu_c5f23fb1_202764cuda3std3__48in_placeE
	.align		8
        /*0038*/ 	.dword	_ZN40_INTERNAL_6c46b030_4_k_cu_c5f23fb1_202764cuda3std6ranges3__45__cpo4swapE
	.align		8
        /*0040*/ 	.dword	_ZN40_INTERNAL_6c46b030_4_k_cu_c5f23fb1_202764cuda3std6ranges3__45__cpo9iter_moveE
	.align		8
        /*0048*/ 	.dword	_ZN40_INTERNAL_6c46b030_4_k_cu_c5f23fb1_202764cute7productE
	.align		8
        /*0050*/ 	.dword	_ZN40_INTERNAL_6c46b030_4_k_cu_c5f23fb1_202764cute1_E


//--------------------- .text._ZN7cutlass13device_kernelINS_4gemm6kernel13GemmUniversalIN4cute5tupleIJiiiiEEENS1_10collective13CollectiveMmaINS1_37MainloopSm90TmaGmmaWarpSpecializedFP8ILi9ENS5_IJNS4_1CILi4EEENSA_ILi1EEESC_EEENS1_32KernelTmaWarpSpecializedPingpongEEENS5_IJNSA_ILi64EEENSA_ILi128EEESH_EEENS_12float_e5m2_tENS5_IJlSC_lEEESJ_SK_NS4_8TiledMMAINS4_8MMA_AtomIJNS4_4SM904GMMA31MMA_64x128x32_F32E5M2E5M2_SS_TNILNSO_7ScaleInE1ELSQ_1EEEEEENS4_6LayoutINS5_IJSC_SC_SC_EEENS5_IJNSA_ILi0EEESV_SV_EEEEENS5_IJNS4_10UnderscoreESY_SY_EEEEENS4_13SM90_TMA_LOADENS4_14ComposedLayoutINS4_7SwizzleILi3ELi4ELi3EEENS4_18smem_ptr_flag_bitsILi8EEENST_INS5_IJNSA_ILi8EEESH_EEENS5_IJSH_SC_EEEEEEEvNS4_8identityENS4_23SM90_TMA_LOAD_MULTICASTES1B_vS1C_EENS_8epilogue10collective6detail29Sm90TmaWarpSpecializedAdapterINS1G_15DefaultEpilogueISJ_SK_SK_NS1F_6thread17LinearCombinationISJ_Li1EffLNS1K_9ScaleType4KindE0ELNS_15FloatRoundStyleE2ESJ_EENS1_15EpilogueDefaultEEEEEvvEEEEvNT_6ParamsE --------------------------
	.section	.text._ZN7cutlass13device_kernelINS_4gemm6kernel13GemmUniversalIN4cute5tupleIJiiiiEEENS1_10collective13CollectiveMmaINS1_37MainloopSm90TmaGmmaWarpSpecializedFP8ILi9ENS5_IJNS4_1CILi4EEENSA_ILi1EEESC_EEENS1_32KernelTmaWarpSpecializedPingpongEEENS5_IJNSA_ILi64EEENSA_ILi128EEESH_EEENS_12float_e5m2_tENS5_IJlSC_lEEESJ_SK_NS4_8TiledMMAINS4_8MMA_AtomIJNS4_4SM904GMMA31MMA_64x128x32_F32E5M2E5M2_SS_TNILNSO_7ScaleInE1ELSQ_1EEEEEENS4_6LayoutINS5_IJSC_SC_SC_EEENS5_IJNSA_ILi0EEESV_SV_EEEEENS5_IJNS4_10UnderscoreESY_SY_EEEEENS4_13SM90_TMA_LOADENS4_14ComposedLayoutINS4_7SwizzleILi3ELi4ELi3EEENS4_18smem_ptr_flag_bitsILi8EEENST_INS5_IJNSA_ILi8EEESH_EEENS5_IJSH_SC_EEEEEEEvNS4_8identityENS4_23SM90_TMA_LOAD_MULTICASTES1B_vS1C_EENS_8epilogue10collective6detail29Sm90TmaWarpSpecializedAdapterINS1G_15DefaultEpilogueISJ_SK_SK_NS1F_6thread17LinearCombinationISJ_Li1EffLNS1K_9ScaleType4KindE0ELNS_15FloatRoundStyleE2ESJ_EENS1_15EpilogueDefaultEEEEEvvEEEEvNT_6ParamsE,"ax",@progbits
	.align	128
.text._ZN7cutlass13device_kernelINS_4gemm6kernel13GemmUniversalIN4cute5tupleIJiiiiEEENS1_10collective13CollectiveMmaINS1_37MainloopSm90TmaGmmaWarpSpecializedFP8ILi9ENS5_IJNS4_1CILi4EEENSA_ILi1EEESC_EEENS1_32KernelTmaWarpSpecializedPingpongEEENS5_IJNSA_ILi64EEENSA_ILi128EEESH_EEENS_12float_e5m2_tENS5_IJlSC_lEEESJ_SK_NS4_8TiledMMAINS4_8MMA_AtomIJNS4_4SM904GMMA31MMA_64x128x32_F32E5M2E5M2_SS_TNILNSO_7ScaleInE1ELSQ_1EEEEEENS4_6LayoutINS5_IJSC_SC_SC_EEENS5_IJNSA_ILi0EEESV_SV_EEEEENS5_IJNS4_10UnderscoreESY_SY_EEEEENS4_13SM90_TMA_LOADENS4_14ComposedLayoutINS4_7SwizzleILi3ELi4ELi3EEENS4_18smem_ptr_flag_bitsILi8EEENST_INS5_IJNSA_ILi8EEESH_EEENS5_IJSH_SC_EEEEEEEvNS4_8identityENS4_23SM90_TMA_LOAD_MULTICASTES1B_vS1C_EENS_8epilogue10collective6detail29Sm90TmaWarpSpecializedAdapterINS1G_15DefaultEpilogueISJ_SK_SK_NS1F_6thread17LinearCombinationISJ_Li1EffLNS1K_9ScaleType4KindE0ELNS_15FloatRoundStyleE2ESJ_EENS1_15EpilogueDefaultEEEEEvvEEEEvNT_6ParamsE:
        .type           _ZN7cutlass13device_kernelINS_4gemm6kernel13GemmUniversalIN4cute5tupleIJiiiiEEENS1_10collective13CollectiveMmaINS1_37MainloopSm90TmaGmmaWarpSpecializedFP8ILi9ENS5_IJNS4_1CILi4EEENSA_ILi1EEESC_EEENS1_32KernelTmaWarpSpecializedPingpongEEENS5_IJNSA_ILi64EEENSA_ILi128EEESH_EEENS_12float_e5m2_tENS5_IJlSC_lEEESJ_SK_NS4_8TiledMMAINS4_8MMA_AtomIJNS4_4SM904GMMA31MMA_64x128x32_F32E5M2E5M2_SS_TNILNSO_7ScaleInE1ELSQ_1EEEEEENS4_6LayoutINS5_IJSC_SC_SC_EEENS5_IJNSA_ILi0EEESV_SV_EEEEENS5_IJNS4_10UnderscoreESY_SY_EEEEENS4_13SM90_TMA_LOADENS4_14ComposedLayoutINS4_7SwizzleILi3ELi4ELi3EEENS4_18smem_ptr_flag_bitsILi8EEENST_INS5_IJNSA_ILi8EEESH_EEENS5_IJSH_SC_EEEEEEEvNS4_8identityENS4_23SM90_TMA_LOAD_MULTICASTES1B_vS1C_EENS_8epilogue10collective6detail29Sm90TmaWarpSpecializedAdapterINS1G_15DefaultEpilogueISJ_SK_SK_NS1F_6thread17LinearCombinationISJ_Li1EffLNS1K_9ScaleType4KindE0ELNS_15FloatRoundStyleE2ESJ_EENS1_15EpilogueDefaultEEEEEvvEEEEvNT_6ParamsE,@function
        .size           _ZN7cutlass13device_kernelINS_4gemm6kernel13GemmUniversalIN4cute5tupleIJiiiiEEENS1_10collective13CollectiveMmaINS1_37MainloopSm90TmaGmmaWarpSpecializedFP8ILi9ENS5_IJNS4_1CILi4EEENSA_ILi1EEESC_EEENS1_32KernelTmaWarpSpecializedPingpongEEENS5_IJNSA_ILi64EEENSA_ILi128EEESH_EEENS_12float_e5m2_tENS5_IJlSC_lEEESJ_SK_NS4_8TiledMMAINS4_8MMA_AtomIJNS4_4SM904GMMA31MMA_64x128x32_F32E5M2E5M2_SS_TNILNSO_7ScaleInE1ELSQ_1EEEEEENS4_6LayoutINS5_IJSC_SC_SC_EEENS5_IJNSA_ILi0EEESV_SV_EEEEENS5_IJNS4_10UnderscoreESY_SY_EEEEENS4_13SM90_TMA_LOADENS4_14ComposedLayoutINS4_7SwizzleILi3ELi4ELi3EEENS4_18smem_ptr_flag_bitsILi8EEENST_INS5_IJNSA_ILi8EEESH_EEENS5_IJSH_SC_EEEEEEEvNS4_8identityENS4_23SM90_TMA_LOAD_MULTICASTES1B_vS1C_EENS_8epilogue10collective6detail29Sm90TmaWarpSpecializedAdapterINS1G_15DefaultEpilogueISJ_SK_SK_NS1F_6thread17LinearCombinationISJ_Li1EffLNS1K_9ScaleType4KindE0ELNS_15FloatRoundStyleE2ESJ_EENS1_15EpilogueDefaultEEEEEvvEEEEvNT_6ParamsE,(.L_x_219 - _ZN7cutlass13device_kernelINS_4gemm6kernel13GemmUniversalIN4cute5tupleIJiiiiEEENS1_10collective13CollectiveMmaINS1_37MainloopSm90TmaGmmaWarpSpecializedFP8ILi9ENS5_IJNS4_1CILi4EEENSA_ILi1EEESC_EEENS1_32KernelTmaWarpSpecializedPingpongEEENS5_IJNSA_ILi64EEENSA_ILi128EEESH_EEENS_12float_e5m2_tENS5_IJlSC_lEEESJ_SK_NS4_8TiledMMAINS4_8MMA_AtomIJNS4_4SM904GMMA31MMA_64x128x32_F32E5M2E5M2_SS_TNILNSO_7ScaleInE1ELSQ_1EEEEEENS4_6LayoutINS5_IJSC_SC_SC_EEENS5_IJNSA_ILi0EEESV_SV_EEEEENS5_IJNS4_10UnderscoreESY_SY_EEEEENS4_13SM90_TMA_LOADENS4_14ComposedLayoutINS4_7SwizzleILi3ELi4ELi3EEENS4_18smem_ptr_flag_bitsILi8EEENST_INS5_IJNSA_ILi8EEESH_EEENS5_IJSH_SC_EEEEEEEvNS4_8identityENS4_23SM90_TMA_LOAD_MULTICASTES1B_vS1C_EENS_8epilogue10collective6detail29Sm90TmaWarpSpecializedAdapterINS1G_15DefaultEpilogueISJ_SK_SK_NS1F_6thread17LinearCombinationISJ_Li1EffLNS1K_9ScaleType4KindE0ELNS_15FloatRoundStyleE2ESJ_EENS1_15EpilogueDefaultEEEEEvvEEEEvNT_6ParamsE)
        .other          _ZN7cutlass13device_kernelINS_4gemm6kernel13GemmUniversalIN4cute5tupleIJiiiiEEENS1_10collective13CollectiveMmaINS1_37MainloopSm90TmaGmmaWarpSpecializedFP8ILi9ENS5_IJNS4_1CILi4EEENSA_ILi1EEESC_EEENS1_32KernelTmaWarpSpecializedPingpongEEENS5_IJNSA_ILi64EEENSA_ILi128EEESH_EEENS_12float_e5m2_tENS5_IJlSC_lEEESJ_SK_NS4_8TiledMMAINS4_8MMA_AtomIJNS4_4SM904GMMA31MMA_64x128x32_F32E5M2E5M2_SS_TNILNSO_7ScaleInE1ELSQ_1EEEEEENS4_6LayoutINS5_IJSC_SC_SC_EEENS5_IJNSA_ILi0EEESV_SV_EEEEENS5_IJNS4_10UnderscoreESY_SY_EEEEENS4_13SM90_TMA_LOADENS4_14ComposedLayoutINS4_7SwizzleILi3ELi4ELi3EEENS4_18smem_ptr_flag_bitsILi8EEENST_INS5_IJNSA_ILi8EEESH_EEENS5_IJSH_SC_EEEEEEEvNS4_8identityENS4_23SM90_TMA_LOAD_MULTICASTES1B_vS1C_EENS_8epilogue10collective6detail29Sm90TmaWarpSpecializedAdapterINS1G_15DefaultEpilogueISJ_SK_SK_NS1F_6thread17LinearCombinationISJ_Li1EffLNS1K_9ScaleType4KindE0ELNS_15FloatRoundStyleE2ESJ_EENS1_15EpilogueDefaultEEEEEvvEEEEvNT_6ParamsE,@"STO_CUDA_ENTRY STV_DEFAULT"
_ZN7cutlass13device_kernelINS_4gemm6kernel13GemmUniversalIN4cute5tupleIJiiiiEEENS1_10collective13CollectiveMmaINS1_37MainloopSm90TmaGmmaWarpSpecializedFP8ILi9ENS5_IJNS4_1CILi4EEENSA_ILi1EEESC_EEENS1_32KernelTmaWarpSpecializedPingpongEEENS5_IJNSA_ILi64EEENSA_ILi128EEESH_EEENS_12float_e5m2_tENS5_IJlSC_lEEESJ_SK_NS4_8TiledMMAINS4_8MMA_AtomIJNS4_4SM904GMMA31MMA_64x128x32_F32E5M2E5M2_SS_TNILNSO_7ScaleInE1ELSQ_1EEEEEENS4_6LayoutINS5_IJSC_SC_SC_EEENS5_IJNSA_ILi0EEESV_SV_EEEEENS5_IJNS4_10UnderscoreESY_SY_EEEEENS4_13SM90_TMA_LOADENS4_14ComposedLayoutINS4_7SwizzleILi3ELi4ELi3EEENS4_18smem_ptr_flag_bitsILi8EEENST_INS5_IJNSA_ILi8EEESH_EEENS5_IJSH_SC_EEEEEEEvNS4_8identityENS4_23SM90_TMA_LOAD_MULTICASTES1B_vS1C_EENS_8epilogue10collective6detail29Sm90TmaWarpSpecializedAdapterINS1G_15DefaultEpilogueISJ_SK_SK_NS1F_6thread17LinearCombinationISJ_Li1EffLNS1K_9ScaleType4KindE0ELNS_15FloatRoundStyleE2ESJ_EENS1_15EpilogueDefaultEEEEEvvEEEEvNT_6ParamsE:
[----:B------:R-:W-:Y:S01]  /*0000*/  LDC R1, c[0x0][0x28] ;  /* 0x00000a00ff017b82 */ /* 0x000fe20000000800 */
[----:B------:R-:W0:Y:S01]  /*0010*/  S2R R11, SR_TID.X ;  /* 0x00000000000b7919 */ /* 0x000e220000002100 */
[----:B------:R-:W-:Y:S01]  /*0020*/  ELECT P0, URZ, PT ;  /* 0x00000000003f782f */ /* 0x000fe20003800000 */
[----:B------:R-:W-:Y:S01]  /*0030*/  BSSY B0, `(.L_x_0) ;  /* 0x000000f000007945 */ /* 0x000fe20003800000 */
[--C-:B0-----:R-:W-:Y:S02]  /*0040*/  SHF.R.U32.HI R0, RZ, 0x5, R11.reuse ;  /* 0x00000005ff007819 */ /* 0x101fe4000001160b */
[----:B------:R-:W-:-:S03]  /*0050*/  SHF.R.U32.HI R3, RZ, 0x7, R11 ;  /* 0x00000007ff037819 */ /* 0x000fc6000001160b */
[----:B------:R-:W0:Y:S04]  /*0060*/  SHFL.IDX PT, R2, R0, RZ, 0x1f ;  /* 0x00001fff00027589 */ /* 0x000e2800000e0000 */
[----:B------:R1:W2:Y:S01]  /*0070*/  SHFL.IDX PT, R5, R3, RZ, 0x1f ;  /* 0x00001fff03057589 */ /* 0x0002a200000e0000 */
[----:B0-----:R-:W-:-:S13]  /*0080*/  ISETP.NE.OR P0, PT, R2, RZ, !P0 ;  /* 0x000000ff0200720c */ /* 0x001fda0004705670 */
[----:B-12---:R-:W-:Y:S05]  /*0090*/  @P0 BRA `(.L_x_1) ;  /* 0x0000000000200947 */ /* 0x006fea0003800000 */
[----:B------:R-:W-:Y:S02]  /*00a0*/  ULDC.64 UR4, c[0x0][0x198] ;  /* 0x0000660000047ab9 */ /* 0x000fe40000000a00 */
[----:B------:R-:W-:Y:S02]  /*00b0*/  UIADD3 UR6, UP0, UR4, 0xf0, URZ ;  /* 0x000000f004067890 */ /* 0x000fe4000ff1e03f */
[----:B------:R-:W-:Y:S02]  /*00c0*/  UIADD3 UR4, UP1, UR4, 0x1f0, URZ ;  /* 0x000001f004047890 */ /* 0x000fe4000ff3e03f */
[----:B------:R-:W-:Y:S02]  /*00d0*/  UIADD3.X UR7, URZ, UR5, URZ, UP0, !UPT ;  /* 0x000000053f077290 */ /* 0x000fe400087fe43f */
[----:B------:R-:W-:-:S07]  /*00e0*/  UIADD3.X UR5, URZ, UR5, URZ, UP1, !UPT ;  /* 0x000000053f057290 */ /* 0x000fce0008ffe43f */
[----:B------:R0:W-:Y:S02]  /*00f0*/  UTMACCTL.PF [UR6] ;  /* 0x00000000060079b9 */ /* 0x0001e40008040000 */
[----:B------:R0:W-:Y:S02]  /*0100*/  UTMACCTL.PF [UR4] ;  /* 0x00000000040079b9 */ /* 0x0001e40008040000 */
[----:B0-----:R-:W-:Y:S01]  /*0110*/  NOP ;  /* 0x0000000000007918 */ /* 0x001fe20000000000 */
.L_x_1:
[----:B------:R-:W-:Y:S05]  /*0120*/  BSYNC B0 ;  /* 0x0000000000007941 */ /* 0x000fea0003800000 */
.L_x_0:
[----:B------:R-:W0:Y:S02]  /*0130*/  SHFL.IDX PT, R6, R0, RZ, 0x1f ;  /* 0x00001fff00067589 */ /* 0x000e2400000e0000 */
[----:B0-----:R-:W-:-:S13]  /*0140*/  ISETP.NE.AND P0, PT, R6, RZ, PT ;  /* 0x000000ff0600720c */ /* 0x001fda0003f05270 */
[----:B------:R-:W-:Y:S05]  /*0150*/  @P0 BRA `(.L_x_2) ;  /* 0x00000000008c0947 */ /* 0x000fea0003800000 */
[----:B------:R-:W-:Y:S01]  /*0160*/  ELECT P0, URZ, PT ;  /* 0x00000000003f782f */ /* 0x000fe20003800000 */
[----:B------:R-:W-:-:S12]  /*0170*/  BSSY B0, `(.L_x_2) ;  /* 0x0000021000007945 */ /* 0x000fd80003800000 */
[----:B------:R-:W-:Y:S05]  /*0180*/  @!P0 BRA `(.L_x_3) ;  /* 0x00000000007c8947 */ /* 0x000fea0003800000 */
[----:B------:R-:W0:Y:S01]  /*0190*/  S2UR UR8, SR_CgaCtaId ;  /* 0x00000000000879c3 */ /* 0x000e220000008800 */
[----:B------:R-:W-:Y:S01]  /*01a0*/  UMOV UR4, 0x400 ;  /* 0x0000040000047882 */ /* 0x000fe20000000000 */
[----:B------:R-:W-:Y:S01]  /*01b0*/  UMOV UR5, 0x1 ;  /* 0x0000000100057882 */ /* 0x000fe20000000000 */
[----:B------:R-:W-:Y:S02]  /*01c0*/  UMOV UR6, 0x4 ;  /* 0x0000000400067882 */ /* 0x000fe40000000000 */
[----:B------:R-:W-:-:S04]  /*01d0*/  UIADD3 UR6, -UR6, 0x100000, URZ ;  /* 0x0010000006067890 */ /* 0x000fc8000fffe13f */
[----:B------:R-:W-:Y:S02]  /*01e0*/  USHF.L.U32 UR7, UR6, 0xb, URZ ;  /* 0x0000000b06077899 */ /* 0x000fe4000800063f */
[----:B------:R-:W-:Y:S02]  /*01f0*/  USHF.L.U32 UR6, UR6, 0x1, URZ ;  /* 0x0000000106067899 */ /* 0x000fe4000800063f */
[----:B0-----:R-:W-:Y:S02]  /*0200*/  ULEA UR8, UR8, UR4, 0x18 ;  /* 0x0000000408087291 */ /* 0x001fe4000f8ec03f */
[----:B------:R-:W-:-:S04]  /*0210*/  UIADD3 UR4, -UR5, 0x100000, URZ ;  /* 0x0010000005047890 */ /* 0x000fc8000fffe13f */
[----:B------:R-:W-:Y:S02]  /*0220*/  USHF.L.U32 UR5, UR4, 0xb, URZ ;  /* 0x0000000b04057899 */ /* 0x000fe4000800063f */
[----:B------:R-:W-:Y:S01]  /*0230*/  USHF.L.U32 UR4, UR4, 0x1, URZ ;  /* 0x0000000104047899 */ /* 0x000fe2000800063f */
[----:B------:R-:W0:Y:S11]  /*0240*/  FENCE.VIEW.ASYNC.S ;  /* 0x00000000000073c6 */ /* 0x000e360000000000 */
[----:B0-----:R0:W1:Y:S01]  /*0250*/  SYNCS.EXCH.64 URZ, [UR8], UR4 ;  /* 0x00000004083f75b2 */ /* 0x0010620008000100 */
[----:B------:R0:W2:Y:S01]  /*0260*/  SYNCS.EXCH.64 URZ, [UR8+0x48], UR6 ;  /* 0x00004806083f75b2 */ /* 0x0000a20008000100 */
[----:B------:R0:W3:Y:S01]  /*0270*/  SYNCS.EXCH.64 URZ, [UR8+0x8], UR4 ;  /* 0x00000804083f75b2 */ /* 0x0000e20008000100 */
[----:B------:R0:W4:Y:S01]  /*0280*/  SYNCS.EXCH.64 URZ, [UR8+0x50], UR6 ;  /* 0x00005006083f75b2 */ /* 0x0001220008000100 */
[----:B------:R0:W0:Y:S01]  /*0290*/  SYNCS.EXCH.64 URZ, [UR8+0x10], UR4 ;  /* 0x00001004083f75b2 */ /* 0x0000220008000100 */
        /* <DEDUP_REMOVED lines=13> */
[----:B------:R-:W-:Y:S01]  /*0370*/  NOP ;  /* 0x0000000000007918 */ /* 0x000fe20000000000 */
.L_x_3:
[----:B0-----:R-:W-:Y:S05]  /*0380*/  BSYNC B0 ;  /* 0x0000000000007941 */ /* 0x001fea0003800000 */
.L_x_2:
[----:B------:R-:W-:Y:S01]  /*0390*/  SHF.R.S32.HI R4, RZ, 0x1f, R11 ;  /* 0x0000001fff047819 */ /* 0x000fe2000001140b */
[----:B------:R-:W0:Y:S01]  /*03a0*/  SHFL.IDX PT, R7, R0, RZ, 0x1f ;  /* 0x00001fff00077589 */ /* 0x000e2200000e0000 */
[----:B------:R-:W5:Y:S01]  /*03b0*/  S2UR UR13, SR_CTAID.X ;  /* 0x00000000000d79c3 */ /* 0x000f620000002500 */
[----:B------:R-:W-:Y:S02]  /*03c0*/  ELECT P0, URZ, PT ;  /* 0x00000000003f782f */ /* 0x000fe40003800000 */
[----:B------:R-:W-:Y:S01]  /*03d0*/  LEA.HI R4, R4, R11, RZ, 0x7 ;  /* 0x0000000b04047211 */ /* 0x000fe200078f38ff */
[----:B------:R-:W1:Y:S01]  /*03e0*/  SHFL.IDX PT, R8, R0, RZ, 0x1f ;  /* 0x00001fff00087589 */ /* 0x000e6200000e0000 */
[----:B------:R-:W-:Y:S01]  /*03f0*/  SHF.R.S32.HI R9, RZ, 0x1f, R6 ;  /* 0x0000001fff097819 */ /* 0x000fe20000011406 */
[----:B------:R-:W-:Y:S01]  /*0400*/  ULDC UR4, c[0x0][0x150] ;  /* 0x0000540000047ab9 */ /* 0x000fe20000000800 */
[----:B------:R-:W-:Y:S01]  /*0410*/  LOP3.LUT R4, R4, 0xffffff80, RZ, 0xc0, !PT ;  /* 0xffffff8004047812 */ /* 0x000fe200078ec0ff */
[----:B------:R-:W2:Y:S01]  /*0420*/  S2R R16, SR_CTAID.Y ;  /* 0x0000000000107919 */ /* 0x000ea20000002600 */
[----:B------:R-:W-:Y:S01]  /*0430*/  LEA.HI R9, R9, R6, RZ, 0x2 ;  /* 0x0000000609097211 */ /* 0x000fe200078f10ff */
[----:B------:R-:W3:Y:S01]  /*0440*/  LDC R12, c[0x0][0x144] ;  /* 0x00005100ff0c7b82 */ /* 0x000ee20000000800 */
[----:B------:R-:W-:Y:S01]  /*0450*/  ELECT P1, URZ, PT ;  /* 0x00000000003f782f */ /* 0x000fe20003820000 */
[----:B------:R-:W-:Y:S01]  /*0460*/  IMAD.IADD R10, R11, 0x1, -R4 ;  /* 0x000000010b0a7824 */ /* 0x000fe200078e0a04 */
[----:B------:R4:W3:Y:S01]  /*0470*/  SHFL.IDX PT, R14, R3, RZ, 0x1f ;  /* 0x00001fff030e7589 */ /* 0x0008e200000e0000 */
[----:B------:R-:W-:Y:S01]  /*0480*/  LOP3.LUT R9, R9, 0x3ffffffc, RZ, 0xc0, !PT ;  /* 0x3ffffffc09097812 */ /* 0x000fe200078ec0ff */
[----:B------:R-:W-:Y:S01]  /*0490*/  ULDC UR5, c[0x0][0x154] ;  /* 0x0000550000057ab9 */ /* 0x000fe20000000800 */
[----:B------:R-:W-:Y:S01]  /*04a0*/  UMOV UR12, 0x80 ;  /* 0x00000080000c7882 */ /* 0x000fe20000000000 */
[----:B------:R-:W-:Y:S01]  /*04b0*/  SHF.R.S32.HI R19, RZ, 0x1f, R10 ;  /* 0x0000001fff137819 */ /* 0x000fe2000001140a */
[----:B------:R-:W2:Y:S01]  /*04c0*/  LDC R13, c[0x0][0x140] ;  /* 0x00005000ff0d7b82 */ /* 0x000ea20000000800 */
[----:B------:R-:W-:Y:S01]  /*04d0*/  IMAD.IADD R9, R6, 0x1, -R9 ;  /* 0x0000000106097824 */ /* 0x000fe200078e0a09 */
[----:B------:R-:W-:Y:S01]  /*04e0*/  NOP ;  /* 0x0000000000007918 */ /* 0x000fe20000000000 */
[----:B------:R-:W-:Y:S01]  /*04f0*/  LEA.HI R4, R19, R10, RZ, 0x3 ;  /* 0x0000000a13047211 */ /* 0x000fe200078f18ff */
[----:B------:R-:W-:Y:S01]  /*0500*/  NOP ;  /* 0x0000000000007918 */ /* 0x000fe20000000000 */
[----:B----4-:R-:W-:Y:S01]  /*0510*/  SHF.R.S32.HI R3, RZ, 0x1f, R2 ;  /* 0x0000001fff037819 */ /* 0x010fe20000011402 */
[----:B------:R-:W-:Y:S01]  /*0520*/  VIADD R40, R5, 0xffffffff ;  /* 0xffffffff05287836 */ /* 0x000fe20000000000 */
[----:B0-----:R-:W-:Y:S01]  /*0530*/  ISETP.NE.OR P0, PT, R7, RZ, !P0 ;  /* 0x000000ff0700720c */ /* 0x001fe20004705670 */
[----:B------:R-:W0:Y:S01]  /*0540*/  LDC R25, c[0x0][0x148] ;  /* 0x00005200ff197b82 */ /* 0x000e220000000800 */
[----:B------:R-:W-:-:S02]  /*0550*/  SHF.R.S32.HI R7, RZ, 0x3, R4 ;  /* 0x00000003ff077819 */ /* 0x000fc40000011404 */
[----:B-----5:R-:W-:Y:S02]  /*0560*/  I2FP.F32.U32 R0, UR13 ;  /* 0x0000000d00007c45 */ /* 0x020fe40008201000 */
[----:B------:R-:W-:Y:S02]  /*0570*/  SHF.R.S32.HI R4, RZ, 0x1f, R4 ;  /* 0x0000001fff047819 */ /* 0x000fe40000011404 */
[----:B------:R-:W-:Y:S01]  /*0580*/  LEA.HI R3, R3, R2, RZ, 0x2 ;  /* 0x0000000203037211 */ /* 0x000fe200078f10ff */
[----:B------:R-:W-:Y:S01]  /*0590*/  FMUL R0, R0, UR4 ;  /* 0x0000000400007c20 */ /* 0x000fe20008400000 */
[----:B------:R-:W-:Y:S01]  /*05a0*/  LEA.HI R4, R4, R7, RZ, 0x2 ;  /* 0x0000000704047211 */ /* 0x000fe200078f10ff */
[----:B------:R-:W-:Y:S01]  /*05b0*/  UMOV UR4, 0x20 ;  /* 0x0000002000047882 */ /* 0x000fe20000000000 */
[----:B-1----:R-:W-:Y:S01]  /*05c0*/  ISETP.NE.OR P1, PT, R8, RZ, !P1 ;  /* 0x000000ff0800720c */ /* 0x002fe20004f25670 */
[----:B------:R-:W-:Y:S01]  /*05d0*/  VOTEU.ALL UP2, P0 ;  /* 0x00000000003f7886 */ /* 0x000fe20000040000 */
[----:B------:R-:W-:Y:S01]  /*05e0*/  LOP3.LUT R4, R4, 0xfffffffc, RZ, 0xc0, !PT ;  /* 0xfffffffc04047812 */ /* 0x000fe200078ec0ff */
[----:B------:R-:W1:Y:S01]  /*05f0*/  F2I.U32.TRUNC.NTZ R0, R0 ;  /* 0x0000000000007305 */ /* 0x000e62000020f000 */
[----:B------:R-:W-:Y:S01]  /*0600*/  LOP3.LUT R3, R3, 0xfffffffc, RZ, 0xc0, !PT ;  /* 0xfffffffc03037812 */ /* 0x000fe200078ec0ff */
[----:B------:R-:W-:Y:S01]  /*0610*/  VOTEU.ALL UP0, P0 ;  /* 0x00000000003f7886 */ /* 0x000fe20000000000 */
[----:B------:R-:W4:Y:S01]  /*0620*/  @!UP2 S2UR UR7, SR_CgaCtaId ;  /* 0x000000000007a9c3 */ /* 0x000f220000008800 */
[----:B------:R-:W-:Y:S01]  /*0630*/  IMAD.IADD R4, R7, 0x1, -R4 ;  /* 0x0000000107047824 */ /* 0x000fe200078e0a04 */
[----:B------:R-:W-:Y:S01]  /*0640*/  @!UP2 UMOV UR6, 0x400 ;  /* 0x000004000006a882 */ /* 0x000fe20000000000 */
[----:B------:R-:W-:Y:S01]  /*0650*/  IMAD.IADD R18, R2, 0x1, -R3 ;  /* 0x0000000102127824 */ /* 0x000fe200078e0a03 */
[----:B--2---:R-:W-:Y:S01]  /*0660*/  ISETP.EQ.U32.AND P3, PT, R13, 0x1, PT ;  /* 0x000000010d00780c */ /* 0x004fe20003f62070 */
[----:B------:R-:W-:Y:S01]  /*0670*/  IMAD R4, R9, 0x4, R4 ;  /* 0x0000000409047824 */ /* 0x000fe200078e0204 */
[----:B------:R-:W-:Y:S01]  /*0680*/  VOTEU.ALL UP1, P0 ;  /* 0x00000000003f7886 */ /* 0x000fe20000020000 */
[----:B------:R-:W-:Y:S01]  /*0690*/  VOTEU.ALL UP3, P1 ;  /* 0x00000000003f7886 */ /* 0x000fe20000860000 */
[----:B------:R-:W-:Y:S01]  /*06a0*/  VOTEU.ALL UP4, P1 ;  /* 0x00000000003f7886 */ /* 0x000fe20000880000 */
[----:B------:R-:W-:Y:S01]  /*06b0*/  VOTEU.ALL UP5, P1 ;  /* 0x00000000003f7886 */ /* 0x000fe200008a0000 */
[----:B------:R-:W-:Y:S01]  /*06c0*/  SHF.R.S32.HI R3, RZ, 0x1f, R4 ;  /* 0x0000001fff037819 */ /* 0x000fe20000011404 */
[----:B------:R-:W-:Y:S01]  /*06d0*/  IMAD.MOV.U32 R13, RZ, RZ, 0x1 ;  /* 0x00000001ff0d7424 */ /* 0x000fe200078e00ff */
[----:B------:R-:W2:Y:S01]  /*06e0*/  @!UP3 S2UR UR10, SR_CgaCtaId ;  /* 0x00000000000ab9c3 */ /* 0x000ea20000008800 */
[----:B-1----:R-:W-:Y:S01]  /*06f0*/  IMAD.MOV R7, RZ, RZ, -R0 ;  /* 0x000000ffff077224 */ /* 0x002fe200078e0a00 */
[----:B------:R-:W-:Y:S01]  /*0700*/  LEA.HI R3, R3, R4, RZ, 0x2 ;  /* 0x0000000403037211 */ /* 0x000fe200078f10ff */
[----:B------:R-:W-:Y:S01]  /*0710*/  @!UP3 UMOV UR9, 0x400 ;  /* 0x000004000009b882 */ /* 0x000fe20000000000 */
[----:B------:R-:W-:Y:S01]  /*0720*/  I2FP.F32.U32 R0, R16 ;  /* 0x0000001000007245 */ /* 0x000fe20000201000 */
[----:B---3--:R-:W-:Y:S01]  /*0730*/  IMAD R24, R12, R7, UR13 ;  /* 0x0000000d0c187e24 */ /* 0x008fe2000f8e0207 */
[----:B------:R-:W-:Y:S01]  /*0740*/  LOP3.LUT R7, R3, 0xfffffffc, RZ, 0xc0, !PT ;  /* 0xfffffffc03077812 */ /* 0x000fe200078ec0ff */
[----:B------:R-:W-:Y:S01]  /*0750*/  IMAD.SHL.U32 R3, R4, 0x4, RZ ;  /* 0x0000000404037824 */ /* 0x000fe200078e00ff */
[----:B------:R-:W-:Y:S01]  /*0760*/  LOP3.LUT P0, RZ, R10, 0x7, RZ, 0xc0, !PT ;  /* 0x000000070aff7812 */ /* 0x000fe2000780c0ff */
[----:B------:R-:W-:Y:S01]  /*0770*/  FMUL R0, R0, UR5 ;  /* 0x0000000500007c20 */ /* 0x000fe20008400000 */
[----:B------:R-:W-:-:S04]  /*0780*/  @!UP2 UIADD3 UR4, -UR4, 0x100000, URZ ;  /* 0x001000000404a890 */ /* 0x000fc8000fffe13f */
[----:B------:R-:W-:Y:S02]  /*0790*/  @!UP2 USHF.L.U32 UR5, UR4, 0xb, URZ ;  /* 0x0000000b0405a899 */ /* 0x000fe4000800063f */
[----:B------:R-:W-:Y:S01]  /*07a0*/  @!UP2 USHF.L.U32 UR4, UR4, 0x1, URZ ;  /* 0x000000010404a899 */ /* 0x000fe2000800063f */
[C---:B------:R-:W-:Y:S01]  /*07b0*/  IMAD.IADD R7, R4.reuse, 0x1, -R7 ;  /* 0x0000000104077824 */ /* 0x040fe200078e0a07 */
[----:B------:R-:W-:Y:S01]  /*07c0*/  LOP3.LUT R12, R4, 0xc, R3, 0x78, !PT ;  /* 0x0000000c040c7812 */ /* 0x000fe200078e7803 */
[----:B----4-:R-:W-:Y:S01]  /*07d0*/  @!UP2 ULEA UR8, UR7, UR6, 0x18 ;  /* 0x000000060708a291 */ /* 0x010fe2000f8ec03f */
[----:B------:R-:W-:Y:S01]  /*07e0*/  ISETP.GE.U32.AND P6, PT, R40, 0x2, PT ;  /* 0x000000022800780c */ /* 0x000fe20003fc6070 */
[----:B------:R-:W1:Y:S01]  /*07f0*/  F2I.U32.TRUNC.NTZ R0, R0 ;  /* 0x0000000000007305 */ /* 0x000e62000020f000 */
[----:B------:R-:W-:Y:S01]  /*0800*/  ISETP.NE.AND P2, PT, R7, R24, PT ;  /* 0x000000180700720c */ /* 0x000fe20003f45270 */
[----:B------:R-:W-:-:S04]  /*0810*/  @!UP3 UIADD3 UR6, -UR12, 0x100000, URZ ;  /* 0x001000000c06b890 */ /* 0x000fc8000fffe13f */
[----:B------:R-:W-:Y:S02]  /*0820*/  @!UP3 USHF.L.U32 UR7, UR6, 0xb, URZ ;  /* 0x0000000b0607b899 */ /* 0x000fe4000800063f */
[----:B------:R-:W-:Y:S01]  /*0830*/  @!UP3 USHF.L.U32 UR6, UR6, 0x1, URZ ;  /* 0x000000010606b899 */ /* 0x000fe2000800063f */
[----:B------:R-:W-:Y:S01]  /*0840*/  ISETP.LT.U32.AND P0, PT, R12, 0x4, !P0 ;  /* 0x000000040c00780c */ /* 0x000fe20004701070 */
[----:B------:R-:W-:Y:S01]  /*0850*/  VOTEU.ALL UP2, P1 ;  /* 0x00000000003f7886 */ /* 0x000fe20000840000 */
[----:B------:R-:W-:Y:S02]  /*0860*/  R2UR UR11, R14 ;  /* 0x000000000e0b72ca */ /* 0x000fe400000e0000 */
[----:B------:R-:W-:Y:S01]  /*0870*/  ISETP.NE.AND P4, PT, R5, RZ, PT ;  /* 0x000000ff0500720c */ /* 0x000fe20003f85270 */
[----:B--2---:R-:W-:Y:S01]  /*0880*/  @!UP3 ULEA UR9, UR10, UR9, 0x18 ;  /* 0x000000090a09b291 */ /* 0x004fe2000f8ec03f */
[----:B------:R-:W2:Y:S02]  /*0890*/  FENCE.VIEW.ASYNC.S ;  /* 0x00000000000073c6 */ /* 0x000ea40000000000 */
[----:B--2---:R2:W3:Y:S01]  /*08a0*/  @!UP0 SYNCS.EXCH.64 URZ, [UR8+0xc0], UR4 ;  /* 0x0000c004083f85b2 */ /* 0x0044e20008000100 */
[----:B------:R-:W-:Y:S01]  /*08b0*/  VOTEU.ALL UP3, P1 ;  /* 0x00000000003f7886 */ /* 0x000fe20000860000 */
[----:B------:R-:W-:-:S02]  /*08c0*/  ISETP.NE.AND P1, PT, R18, 0x3, PT ;  /* 0x000000031200780c */ /* 0x000fc40003f25270 */
[----:B------:R-:W-:Y:S01]  /*08d0*/  @P2 SHF.R.S32.HI R3, RZ, 0x1f, R12 ;  /* 0x0000001fff032819 */ /* 0x000fe2000001140c */
[----:B-1----:R-:W-:Y:S01]  /*08e0*/  IMAD.MOV R26, RZ, RZ, -R0 ;  /* 0x000000ffff1a7224 */ /* 0x002fe200078e0a00 */
[----:B------:R-:W-:Y:S02]  /*08f0*/  ISETP.EQ.OR P1, PT, R18, RZ, !P1 ;  /* 0x000000ff1200720c */ /* 0x000fe40004f22670 */
[----:B------:R-:W-:Y:S01]  /*0900*/  @P2 LEA.HI R3, R3, R12, RZ, 0x2 ;  /* 0x0000000c03032211 */ /* 0x000fe200078f10ff */
[----:B0-----:R-:W-:Y:S01]  /*0910*/  IMAD R0, R25, R26, R16 ;  /* 0x0000001a19007224 */ /* 0x001fe200078e0210 */
[----:B------:R-:W-:Y:S02]  /*0920*/  ISETP.EQ.AND P1, PT, R5, RZ, P1 ;  /* 0x000000ff0500720c */ /* 0x000fe40000f22270 */
[----:B------:R-:W-:Y:S02]  /*0930*/  @P2 SHF.R.S32.HI R3, RZ, 0x2, R3 ;  /* 0x00000002ff032819 */ /* 0x000fe40000011403 */
[----:B------:R-:W-:Y:S01]  /*0940*/  SEL R7, RZ, 0x1, !P1 ;  /* 0x00000001ff077807 */ /* 0x000fe20004800000 */
[----:B------:R2:W0:Y:S01]  /*0950*/  @!UP1 SYNCS.EXCH.64 URZ, [UR8+0xc8], UR4 ;  /* 0x0000c804083f95b2 */ /* 0x0004220008000100 */
[----:B------:R-:W-:Y:S01]  /*0960*/  @P2 ISETP.NE.AND P5, PT, R3, R0, PT ;  /* 0x000000000300220c */ /* 0x000fe20003fa5270 */
[----:B------:R-:W-:Y:S01]  /*0970*/  NOP ;  /* 0x0000000000007918 */ /* 0x000fe20000000000 */
[----:B------:R-:W-:-:S02]  /*0980*/  SEL R0, RZ, 0x1, !P0 ;  /* 0x00000001ff007807 */ /* 0x000fc40004000000 */
[----:B------:R-:W-:Y:S02]  /*0990*/  @P2 SEL R13, RZ, 0x1, P5 ;  /* 0x00000001ff0d2807 */ /* 0x000fe40002800000 */
[----:B------:R-:W-:Y:S02]  /*09a0*/  SEL R7, R7, 0x2, P6 ;  /* 0x0000000207077807 */ /* 0x000fe40003000000 */
[----:B------:R-:W-:Y:S01]  /*09b0*/  LOP3.LUT R13, R13, R0, RZ, 0xc0, !PT ;  /* 0x000000000d0d7212 */ /* 0x000fe200078ec0ff */
[----:B------:R2:W1:Y:S01]  /*09c0*/  @!UP2 SYNCS.EXCH.64 URZ, [UR9+0xa0], UR6 ;  /* 0x0000a006093fa5b2 */ /* 0x0004620008000100 */
[----:B------:R2:W4:Y:S01]  /*09d0*/  @!UP3 SYNCS.EXCH.64 URZ, [UR9+0xa8], UR6 ;  /* 0x0000a806093fb5b2 */ /* 0x0005220008000100 */
[----:B------:R2:W0:Y:S01]  /*09e0*/  @!UP4 SYNCS.EXCH.64 URZ, [UR9+0xb0], UR6 ;  /* 0x0000b006093fc5b2 */ /* 0x0004220008000100 */
[----:B------:R2:W0:Y:S01]  /*09f0*/  @!UP5 SYNCS.EXCH.64 URZ, [UR9+0xb8], UR6 ;  /* 0x0000b806093fd5b2 */ /* 0x0004220008000100 */
[----:B------:R-:W-:Y:S01]  /*0a00*/  NOP ;  /* 0x0000000000007918 */ /* 0x000fe20000000000 */
[----:B--23--:R-:W-:Y:S05]  /*0a10*/  @!P3 BRA `(.L_x_4) ;  /* 0x000000000008b947 */ /* 0x00cfea0003800000 */
[----:B01--4-:R-:W-:Y:S01]  /*0a20*/  UCGABAR_ARV ;  /* 0x00000000000079c7 */ /* 0x013fe20008000000 */
[----:B------:R-:W-:Y:S05]  /*0a30*/  BRA `(.L_x_5) ;  /* 0x0000000000047947 */ /* 0x000fea0003800000 */
.L_x_4:
[----:B01--4-:R-:W-:Y:S01]  /*0a40*/  NOP ;  /* 0x0000000000007918 */ /* 0x013fe20000000000 */
.L_x_5:
[----:B------:R-:W-:Y:S01]  /*0a50*/  ULDC.64 UR4, c[0x0][0x598] ;  /* 0x0001660000047ab9 */ /* 0x000fe20000000a00 */
[----:B------:R-:W-:Y:S01]  /*0a60*/  ULDC.64 UR14, c[0x0][0x208] ;  /* 0x00008200000e7ab9 */ /* 0x000fe20000000a00 */
[----:B------:R-:W-:-:S04]  /*0a70*/  ISETP.NE.U32.AND P0, PT, RZ, UR4, PT ;  /* 0x00000004ff007c0c */ /* 0x000fc8000bf05070 */
[----:B------:R-:W-:-:S13]  /*0a80*/  ISETP.NE.AND.EX P0, PT, RZ, UR5, PT, P0 ;  /* 0x00000005ff007c0c */ /* 0x000fda000bf05300 */
[----:B------:R-:W-:Y:S05]  /*0a90*/  @!P0 BRA `(.L_x_6) ;  /* 0x00000000001c8947 */ /* 0x000fea0003800000 */
[----:B------:R-:W0:Y:S02]  /*0aa0*/  LDC.64 R2, c[0x0][0x598] ;  /* 0x00016600ff027b82 */ /* 0x000e240000000a00 */
[----:B0-----:R-:W2:Y:S02]  /*0ab0*/  LDG.E.64 R2, desc[UR14][R2.64] ;  /* 0x0000000e02027981 */ /* 0x001ea4000c1e1b00 */
[----:B--2---:R-:W-:-:S04]  /*0ac0*/  ISETP.NE.U32.AND P0, PT, R2, RZ, PT ;  /* 0x000000ff0200720c */ /* 0x004fc80003f05070 */
[----:B------:R-:W-:-:S13]  /*0ad0*/  ISETP.NE.AND.EX P0, PT, R3, RZ, PT, P0 ;  /* 0x000000ff0300720c */ /* 0x000fda0003f05300 */
[----:B------:R-:W-:Y:S05]  /*0ae0*/  @!P0 BRA `(.L_x_6) ;  /* 0x0000000000088947 */ /* 0x000fea0003800000 */
[----:B------:R0:W5:Y:S01]  /*0af0*/  LD.E R14, desc[UR14][R2.64] ;  /* 0x0000000e020e7980 */ /* 0x000162000c101900 */
[----:B------:R-:W-:Y:S05]  /*0b00*/  BRA `(.L_x_7) ;  /* 0x0000000000207947 */ /* 0x000fea0003800000 */
.L_x_6:
[----:B------:R-:W-:Y:S02]  /*0b10*/  ULDC.64 UR4, c[0x0][0x588] ;  /* 0x0001620000047ab9 */ /* 0x000fe40000000a00 */
[----:B------:R-:W-:-:S04]  /*0b20*/  ISETP.NE.U32.AND P0, PT, RZ, UR4, PT ;  /* 0x00000004ff007c0c */ /* 0x000fc8000bf05070 */
[----:B------:R-:W-:-:S13]  /*0b30*/  ISETP.NE.AND.EX P0, PT, RZ, UR5, PT, P0 ;  /* 0x00000005ff007c0c */ /* 0x000fda000bf05300 */
[----:B------:R-:W-:Y:S05]  /*0b40*/  @!P0 BRA `(.L_x_8) ;  /* 0x00000000000c8947 */ /* 0x000fea0003800000 */
[----:B------:R-:W0:Y:S02]  /*0b50*/  LDC.64 R14, c[0x0][0x588] ;  /* 0x00016200ff0e7b82 */ /* 0x000e240000000a00 */
[----:B0-----:R1:W5:Y:S01]  /*0b60*/  LDG.E R14, desc[UR14][R14.64] ;  /* 0x0000000e0e0e7981 */ /* 0x001362000c1e1900 */
[----:B------:R-:W-:Y:S05]  /*0b70*/  BRA `(.L_x_7) ;  /* 0x0000000000047947 */ /* 0x000fea0003800000 */
.L_x_8:
[----:B------:R-:W2:Y:S02]  /*0b80*/  LDC R14, c[0x0][0x580] ;  /* 0x00016000ff0e7b82 */ /* 0x000ea40000000800 */
.L_x_7:
[----:B------:R-:W-:Y:S02]  /*0b90*/  ULDC.64 UR4, c[0x0][0x5a0] ;  /* 0x0001680000047ab9 */ /* 0x000fe40000000a00 */
[----:B------:R-:W-:-:S04]  /*0ba0*/  ISETP.NE.U32.AND P0, PT, RZ, UR4, PT ;  /* 0x00000004ff007c0c */ /* 0x000fc8000bf05070 */
[----:B------:R-:W-:-:S13]  /*0bb0*/  ISETP.NE.AND.EX P0, PT, RZ, UR5, PT, P0 ;  /* 0x00000005ff007c0c */ /* 0x000fda000bf05300 */
[----:B------:R-:W-:Y:S05]  /*0bc0*/  @!P0 BRA `(.L_x_9) ;  /* 0x00000000001c8947 */ /* 0x000fea0003800000 */
[----:B0-----:R-:W0:Y:S02]  /*0bd0*/  LDC.64 R2, c[0x0][0x5a0] ;  /* 0x00016800ff027b82 */ /* 0x001e240000000a00 */
[----:B0-----:R-:W3:Y:S02]  /*0be0*/  LDG.E.64 R2, desc[UR14][R2.64] ;  /* 0x0000000e02027981 */ /* 0x001ee4000c1e1b00 */
[----:B---3--:R-:W-:-:S04]  /*0bf0*/  ISETP.NE.U32.AND P0, PT, R2, RZ, PT ;  /* 0x000000ff0200720c */ /* 0x008fc80003f05070 */
[----:B------:R-:W-:-:S13]  /*0c00*/  ISETP.NE.AND.EX P0, PT, R3, RZ, PT, P0 ;  /* 0x000000ff0300720c */ /* 0x000fda0003f05300 */
[----:B------:R-:W-:Y:S05]  /*0c10*/  @!P0 BRA `(.L_x_9) ;  /* 0x0000000000088947 */ /* 0x000fea0003800000 */
[----:B-1----:R0:W5:Y:S01]  /*0c20*/  LD.E R15, desc[UR14][R2.64] ;  /* 0x0000000e020f7980 */ /* 0x002162000c101900 */
[----:B------:R-:W-:Y:S05]  /*0c30*/  BRA `(.L_x_10) ;  /* 0x0000000000207947 */ /* 0x000fea0003800000 */
.L_x_9:
[----:B------:R-:W-:Y:S02]  /*0c40*/  ULDC.64 UR4, c[0x0][0x590] ;  /* 0x0001640000047ab9 */ /* 0x000fe40000000a00 */
[----:B------:R-:W-:-:S04]  /*0c50*/  ISETP.NE.U32.AND P0, PT, RZ, UR4, PT ;  /* 0x00000004ff007c0c */ /* 0x000fc8000bf05070 */
[----:B------:R-:W-:-:S13]  /*0c60*/  ISETP.NE.AND.EX P0, PT, RZ, UR5, PT, P0 ;  /* 0x00000005ff007c0c */ /* 0x000fda000bf05300 */
[----:B------:R-:W-:Y:S05]  /*0c70*/  @!P0 BRA `(.L_x_11) ;  /* 0x00000000000c8947 */ /* 0x000fea0003800000 */
[----:B0-----:R-:W1:Y:S02]  /*0c80*/  LDC.64 R2, c[0x0][0x590] ;  /* 0x00016400ff027b82 */ /* 0x001e640000000a00 */
[----:B-1----:R1:W5:Y:S01]  /*0c90*/  LDG.E R15, desc[UR14][R2.64] ;  /* 0x0000000e020f7981 */ /* 0x002362000c1e1900 */
[----:B------:R-:W-:Y:S05]  /*0ca0*/  BRA `(.L_x_10) ;  /* 0x0000000000047947 */ /* 0x000fea0003800000 */
.L_x_11:
[----:B-1----:R-:W3:Y:S02]  /*0cb0*/  LDC R15, c[0x0][0x584] ;  /* 0x00016100ff0f7b82 */ /* 0x002ee40000000800 */
.L_x_10:
[----:B------:R-:W4:Y:S01]  /*0cc0*/  LDC R0, c[0x0][0x65c] ;  /* 0x00019700ff007b82 */ /* 0x000f220000000800 */
[----:B------:R-:W-:Y:S01]  /*0cd0*/  ULDC UR8, c[0x0][0x28c] ;  /* 0x0000a30000087ab9 */ /* 0x000fe20000000800 */
[----:B------:R-:W-:Y:S01]  /*0ce0*/  ISETP.NE.AND P0, PT, R5, 0x2, PT ;  /* 0x000000020500780c */ /* 0x000fe20003f05270 */
[----:B------:R-:W-:Y:S01]  /*0cf0*/  UIADD3 UR8, UR8, 0x7f, URZ ;  /* 0x0000007f08087890 */ /* 0x000fe2000fffe03f */
[----:B------:R-:W-:Y:S01]  /*0d00*/  IMAD.U32 R4, RZ, RZ, UR13 ;  /* 0x0000000dff047e24 */ /* 0x000fe2000f8e00ff */
[----:B------:R-:W-:Y:S01]  /*0d10*/  UMOV UR5, URZ ;  /* 0x0000003f00057c82 */ /* 0x000fe20008000000 */
[----:B------:R-:W-:Y:S01]  /*0d20*/  UMOV UR4, URZ ;  /* 0x0000003f00047c82 */ /* 0x000fe20008000000 */
[----:B------:R-:W-:-:S04]  /*0d30*/  USHF.R.S32.HI UR9, URZ, 0x1f, UR8 ;  /* 0x0000001f3f097899 */ /* 0x000fc80008011408 */
[----:B------:R-:W-:Y:S01]  /*0d40*/  ULEA.HI UR9, UR9, UR8, URZ, 0x7 ;  /* 0x0000000809097291 */ /* 0x000fe2000f8f383f */
[----:B----4-:R-:W-:-:S13]  /*0d50*/  ISETP.NE.AND P2, PT, R0, 0x1, PT ;  /* 0x000000010000780c */ /* 0x010fda0003f45270 */
[----:B01----:R-:W0:Y:S01]  /*0d60*/  @P2 LDC R3, c[0x0][0x10] ;  /* 0x00000400ff032b82 */ /* 0x003e220000000800 */
[----:B------:R-:W-:Y:S02]  /*0d70*/  @P2 IMAD.MOV.U32 R17, RZ, RZ, RZ ;  /* 0x000000ffff112224 */ /* 0x000fe400078e00ff */
[----:B------:R-:W-:-:S05]  /*0d80*/  @P2 IMAD.MOV.U32 R5, RZ, RZ, RZ ;  /* 0x000000ffff052224 */ /* 0x000fca00078e00ff */
[----:B------:R-:W1:Y:S01]  /*0d90*/  @!P2 LDC R9, c[0x0][0xc] ;  /* 0x00000300ff09ab82 */ /* 0x000e620000000800 */
[----:B------:R-:W-:Y:S01]  /*0da0*/  ULDC UR6, c[0x0][0xc] ;  /* 0x0000030000067ab9 */ /* 0x000fe20000000800 */
[----:B------:R-:W-:Y:S02]  /*0db0*/  ULDC UR7, c[0x0][0x10] ;  /* 0x0000040000077ab9 */ /* 0x000fe40000000800 */
[----:B------:R-:W-:-:S04]  /*0dc0*/  UIMAD.WIDE.U32 UR6, UR6, UR7, URZ ;  /* 0x00000007060672a5 */ /* 0x000fc8000f8e003f */
[----:B------:R-:W4:Y:S01]  /*0dd0*/  LDC R8, c[0x0][0x14] ;  /* 0x00000500ff087b82 */ /* 0x000f220000000800 */
[----:B0-----:R-:W-:Y:S01]  /*0de0*/  @P2 IMAD.WIDE.U32 R2, R3, UR13, R16 ;  /* 0x0000000d03022c25 */ /* 0x001fe2000f8e0010 */
[----:B------:R-:W-:-:S03]  /*0df0*/  USHF.R.S32.HI UR13, URZ, 0x7, UR9 ;  /* 0x000000073f0d7899 */ /* 0x000fc60008011409 */
[----:B------:R-:W-:Y:S02]  /*0e00*/  @P2 IMAD.IADD R3, R3, 0x1, R5 ;  /* 0x0000000103032824 */ /* 0x000fe400078e0205 */
[----:B------:R-:W-:Y:S02]  /*0e10*/  IMAD.MOV.U32 R5, RZ, RZ, RZ ;  /* 0x000000ffff057224 */ /* 0x000fe400078e00ff */
[----:B-1----:R-:W-:-:S04]  /*0e20*/  @!P2 IMAD.WIDE.U32 R4, R16, R9, R4 ;  /* 0x000000091004a225 */ /* 0x002fc800078e0004 */
[----:B------:R-:W-:Y:S02]  /*0e30*/  @!P2 IMAD.MOV.U32 R2, RZ, RZ, R4 ;  /* 0x000000ffff02a224 */ /* 0x000fe400078e0004 */
[C---:B----4-:R-:W-:Y:S02]  /*0e40*/  IMAD R21, R8.reuse, UR7, RZ ;  /* 0x0000000708157c24 */ /* 0x050fe4000f8e02ff */
[----:B------:R-:W-:Y:S01]  /*0e50*/  IMAD.WIDE.U32 R8, R8, UR6, RZ ;  /* 0x0000000608087c25 */ /* 0x000fe2000f8e00ff */
[----:B------:R-:W-:-:S03]  /*0e60*/  ULDC.64 UR6, c[0x0][0x650] ;  /* 0x0001940000067ab9 */ /* 0x000fc60000000a00 */
[----:B------:R-:W-:Y:S02]  /*0e70*/  @!P2 IMAD.MOV.U32 R3, RZ, RZ, R5 ;  /* 0x000000ffff03a224 */ /* 0x000fe400078e0005 */
[----:B------:R-:W-:Y:S01]  /*0e80*/  IMAD.IADD R0, R9, 0x1, R21 ;  /* 0x0000000109007824 */ /* 0x000fe200078e0215 */
[----:B------:R-:W-:Y:S06]  /*0e90*/  @P0 BRA `(.L_x_12) ;  /* 0x0000000000200947 */ /* 0x000fec0003800000 */
[----:B------:R-:W-:Y:S01]  /*0ea0*/  UISETP.GE.U32.AND UP0, UPT, UR13, 0x9, UPT ;  /* 0x000000090d00788c */ /* 0x000fe2000bf06070 */
[----:B------:R-:W-:Y:S01]  /*0eb0*/  IADD3 R2, P0, R2, R8, RZ ;  /* 0x0000000802027210 */ /* 0x000fe20007f1e0ff */
[----:B------:R-:W-:-:S04]  /*0ec0*/  UIMAD.WIDE.U32 UR4, UR13, 0x38e38e39, URZ ;  /* 0x38e38e390d0478a5 */ /* 0x000fc8000f8e003f */
[----:B------:R-:W-:Y:S01]  /*0ed0*/  USHF.R.U32.HI UR5, URZ, 0x1, UR5 ;  /* 0x000000013f057899 */ /* 0x000fe20008011605 */
[----:B------:R-:W-:Y:S02]  /*0ee0*/  IMAD.X R3, R0, 0x1, R3, P0 ;  /* 0x0000000100037824 */ /* 0x000fe400000e0603 */
[----:B------:R-:W-:Y:S02]  /*0ef0*/  UMOV UR4, URZ ;  /* 0x0000003f00047c82 */ /* 0x000fe40008000000 */
[----:B------:R-:W-:Y:S02]  /*0f00*/  @UP0 ULOP3.LUT UR4, UR5, 0x1, URZ, 0xc0, !UPT ;  /* 0x0000000105040892 */ /* 0x000fe4000f8ec03f */
[----:B------:R-:W-:-:S12]  /*0f10*/  UIMAD UR5, UR5, -0x9, UR13 ;  /* 0xfffffff7050578a4 */ /* 0x000fd8000f8e020d */
.L_x_12:
[----:B------:R-:W-:Y:S01]  /*0f20*/  ISETP.GE.U32.AND P0, PT, R2, UR6, PT ;  /* 0x0000000602007c0c */ /* 0x000fe2000bf06070 */
[----:B------:R-:W-:Y:S01]  /*0f30*/  IMAD.MOV.U32 R6, RZ, RZ, -0x1 ;  /* 0xffffffffff067424 */ /* 0x000fe200078e00ff */
[----:B------:R-:W-:Y:S01]  /*0f40*/  PRMT R20, RZ, 0x7610, R20 ;  /* 0x00007610ff147816 */ /* 0x000fe20000000014 */
[----:B------:R-:W-:Y:S01]  /*0f50*/  IMAD.MOV.U32 R5, RZ, RZ, -0x1 ;  /* 0xffffffffff057424 */ /* 0x000fe200078e00ff */
[----:B------:R-:W-:Y:S01]  /*0f60*/  ISETP.GE.U32.AND.EX P0, PT, R3, UR7, PT, P0 ;  /* 0x0000000703007c0c */ /* 0x000fe2000bf06100 */
[----:B------:R-:W-:-:S12]  /*0f70*/  IMAD.MOV.U32 R4, RZ, RZ, -0x1 ;  /* 0xffffffffff047424 */ /* 0x000fd800078e00ff */
[----:B------:R-:W-:Y:S05]  /*0f80*/  @P0 BRA `(.L_x_13) ;  /* 0x0000000400240947 */ /* 0x000fea0003800000 */
[----:B------:R-:W0:Y:S01]  /*0f90*/  LDC.64 R28, c[0x0][0x628] ;  /* 0x00018a00ff1c7b82 */ /* 0x000e220000000a00 */
[----:B------:R-:W-:Y:S02]  /*0fa0*/  IMAD.MOV.U32 R4, RZ, RZ, R2 ;  /* 0x000000ffff047224 */ /* 0x000fe400078e0002 */
[----:B------:R-:W-:-:S05]  /*0fb0*/  IMAD.MOV.U32 R5, RZ, RZ, R3 ;  /* 0x000000ffff057224 */ /* 0x000fca00078e0003 */
[----:B------:R-:W1:Y:S08]  /*0fc0*/  LDC R6, c[0x0][0x630] ;  /* 0x00018c00ff067b82 */ /* 0x000e700000000800 */
[----:B------:R-:W4:Y:S01]  /*0fd0*/  LDC.64 R30, c[0x0][0x620] ;  /* 0x00018800ff1e7b82 */ /* 0x000f220000000a00 */
[----:B0-----:R-:W-:-:S04]  /*0fe0*/  ISETP.NE.U32.AND P0, PT, R28, RZ, PT ;  /* 0x000000ff1c00720c */ /* 0x001fc80003f05070 */
[----:B------:R-:W-:-:S13]  /*0ff0*/  ISETP.NE.AND.EX P0, PT, R29, RZ, PT, P0 ;  /* 0x000000ff1d00720c */ /* 0x000fda0003f05300 */
[----:B-1--4-:R-:W-:Y:S05]  /*1000*/  @!P0 BRA `(.L_x_14) ;  /* 0x0000000000288947 */ /* 0x012fea0003800000 */
[----:B------:R-:W0:Y:S02]  /*1010*/  LDC R23, c[0x0][0x634] ;  /* 0x00018d00ff177b82 */ /* 0x000e240000000800 */
[----:B0-----:R-:W-:-:S05]  /*1020*/  IADD3 R23, P0, R2, R23, RZ ;  /* 0x0000001702177210 */ /* 0x001fca0007f1e0ff */
[----:B------:R-:W-:-:S04]  /*1030*/  IMAD.X R27, RZ, RZ, R3, P0 ;  /* 0x000000ffff1b7224 */ /* 0x000fc800000e0603 */
[----:B------:R-:W-:-:S04]  /*1040*/  IMAD.WIDE.U32 R4, R27, R28, RZ ;  /* 0x0000001c1b047225 */ /* 0x000fc800078e00ff */
[----:B------:R-:W-:-:S04]  /*1050*/  IMAD.WIDE.U32 R20, P0, R23, R29, R4 ;  /* 0x0000001d17147225 */ /* 0x000fc80007800004 */
[----:B------:R-:W-:-:S04]  /*1060*/  IMAD.WIDE.U32 R4, R23, R28, RZ ;  /* 0x0000001c17047225 */ /* 0x000fc800078e00ff */
[----:B------:R-:W-:Y:S01]  /*1070*/  IMAD.X R23, RZ, RZ, RZ, P0 ;  /* 0x000000ffff177224 */ /* 0x000fe200000e06ff */
[----:B------:R-:W-:Y:S01]  /*1080*/  IADD3 RZ, P0, R5, R20, RZ ;  /* 0x0000001405ff7210 */ /* 0x000fe20007f1e0ff */
[----:B------:R-:W-:-:S04]  /*1090*/  IMAD.MOV.U32 R22, RZ, RZ, R21 ;  /* 0x000000ffff167224 */ /* 0x000fc800078e0015 */
[----:B------:R-:W-:-:S08]  /*10a0*/  IMAD.WIDE.U32.X R4, R27, R29, R22, P0 ;  /* 0x0000001d1b047225 */ /* 0x000fd000000e0416 */
.L_x_14:
[----:B------:R-:W0:Y:S01]  /*10b0*/  LDC.64 R32, c[0x0][0x640] ;  /* 0x00019000ff207b82 */ /* 0x000e220000000a00 */
[-CC-:B------:R-:W-:Y:S01]  /*10c0*/  SHF.R.U64 R36, R4, R6.reuse, R5.reuse ;  /* 0x0000000604247219 */ /* 0x180fe20000001205 */
[----:B------:R-:W-:Y:S01]  /*10d0*/  IMAD.MOV.U32 R37, RZ, RZ, 0x1 ;  /* 0x00000001ff257424 */ /* 0x000fe200078e00ff */
[----:B------:R-:W-:Y:S02]  /*10e0*/  SHF.R.U32.HI R4, RZ, R6, R5 ;  /* 0x00000006ff047219 */ /* 0x000fe40000011605 */
[----:B------:R-:W-:-:S03]  /*10f0*/  IADD3 R21, P0, RZ, -R36, RZ ;  /* 0x80000024ff157210 */ /* 0x000fc60007f1e0ff */
[----:B------:R-:W1:Y:S02]  /*1100*/  LDC R20, c[0x0][0x618] ;  /* 0x00018600ff147b82 */ /* 0x000e640000000800 */
[----:B------:R-:W-:-:S04]  /*1110*/  IMAD.X R5, RZ, RZ, ~R4, P0 ;  /* 0x000000ffff057224 */ /* 0x000fc800000e0e04 */
[-C--:B------:R-:W-:Y:S02]  /*1120*/  IMAD R6, R5, R30.reuse, RZ ;  /* 0x0000001e05067224 */ /* 0x080fe400078e02ff */
[----:B------:R-:W4:Y:S01]  /*1130*/  LDC R23, c[0x0][0x608] ;  /* 0x00018200ff177b82 */ /* 0x000f220000000800 */
[----:B------:R-:W-:-:S04]  /*1140*/  IMAD.WIDE.U32 R4, R21, R30, R2 ;  /* 0x0000001e15047225 */ /* 0x000fc800078e0002 */
[----:B------:R-:W-:-:S03]  /*1150*/  IMAD R21, R21, R31, R6 ;  /* 0x0000001f15157224 */ /* 0x000fc600078e0206 */
[----:B------:R-:W2:Y:S01]  /*1160*/  LDC R28, c[0x0][0x658] ;  /* 0x00019600ff1c7b82 */ /* 0x000ea20000000800 */
[----:B------:R-:W-:Y:S01]  /*1170*/  IMAD.IADD R5, R5, 0x1, R21 ;  /* 0x0000000105057824 */ /* 0x000fe200078e0215 */
[----:B0-----:R-:W-:Y:S01]  /*1180*/  ISETP.NE.U32.AND P0, PT, R32, RZ, PT ;  /* 0x000000ff2000720c */ /* 0x001fe20003f05070 */
[----:B------:R-:W-:-:S03]  /*1190*/  IMAD.MOV.U32 R21, RZ, RZ, -0x1 ;  /* 0xffffffffff157424 */ /* 0x000fc600078e00ff */
[----:B------:R-:W-:Y:S02]  /*11a0*/  ISETP.NE.AND.EX P0, PT, R33, RZ, PT, P0 ;  /* 0x000000ff2100720c */ /* 0x000fe40003f05300 */
[----:B------:R-:W0:Y:S01]  /*11b0*/  LDC R31, c[0x0][0x600] ;  /* 0x00018000ff1f7b82 */ /* 0x000e220000000800 */
[-CC-:B-1----:R-:W-:Y:S02]  /*11c0*/  SHF.R.U64 R29, R4, R20.reuse, R5.reuse ;  /* 0x00000014041d7219 */ /* 0x182fe40000001205 */
[----:B------:R-:W-:-:S05]  /*11d0*/  SHF.R.U32.HI R4, RZ, R20, R5 ;  /* 0x00000014ff047219 */ /* 0x000fca0000011605 */
[----:B------:R-:W1:Y:S01]  /*11e0*/  LDC R30, c[0x0][0x648] ;  /* 0x00019200ff1e7b82 */ /* 0x000e620000000800 */
[-CC-:B----4-:R-:W-:Y:S02]  /*11f0*/  SHF.R.U64 R39, R29, R23.reuse, R4.reuse ;  /* 0x000000171d277219 */ /* 0x190fe40000001204 */
[----:B------:R-:W-:-:S05]  /*1200*/  SHF.R.U32.HI R5, RZ, R23, R4 ;  /* 0x00000017ff057219 */ /* 0x000fca0000011604 */
[----:B------:R-:W4:Y:S01]  /*1210*/  LDC R35, c[0x0][0x638] ;  /* 0x00018e00ff237b82 */ /* 0x000f220000000800 */
[-C--:B--2---:R-:W-:Y:S02]  /*1220*/  SHF.L.U32 R4, R21, R28.reuse, RZ ;  /* 0x0000001c15047219 */ /* 0x084fe400000006ff */
[--C-:B------:R-:W-:Y:S02]  /*1230*/  SHF.R.U64 R38, R39, R28, R5.reuse ;  /* 0x0000001c27267219 */ /* 0x100fe40000001205 */
[----:B------:R-:W-:Y:S02]  /*1240*/  LOP3.LUT R6, RZ, R4, RZ, 0x33, !PT ;  /* 0x00000004ff067212 */ /* 0x000fe400078e33ff */
[----:B------:R-:W-:Y:S01]  /*1250*/  SHF.R.U32.HI R5, RZ, R28, R5 ;  /* 0x0000001cff057219 */ /* 0x000fe20000011605 */
[----:B------:R-:W2:Y:S01]  /*1260*/  LDC R34, c[0x0][0x610] ;  /* 0x00018400ff227b82 */ /* 0x000ea20000000800 */
[----:B------:R-:W-:Y:S01]  /*1270*/  IMAD.MOV.U32 R4, RZ, RZ, R38 ;  /* 0x000000ffff047224 */ /* 0x000fe200078e0026 */
[----:B------:R-:W-:Y:S06]  /*1280*/  @!P0 BRA `(.L_x_15) ;  /* 0x0000000000288947 */ /* 0x000fec0003800000 */
[----:B------:R-:W3:Y:S02]  /*1290*/  LDC R23, c[0x0][0x64c] ;  /* 0x00019300ff177b82 */ /* 0x000ee40000000800 */
[----:B---3--:R-:W-:-:S05]  /*12a0*/  IADD3 R23, P0, R38, R23, RZ ;  /* 0x0000001726177210 */ /* 0x008fca0007f1e0ff */
        /* <DEDUP_REMOVED lines=8> */
.L_x_15:
[----:B-1----:R-:W-:Y:S01]  /*1330*/  SHF.R.U64 R17, R4, R30, R5 ;  /* 0x0000001e04117219 */ /* 0x002fe20000001205 */
[----:B------:R-:W-:Y:S01]  /*1340*/  @P2 IMAD R24, R25, R26, R16 ;  /* 0x0000001a19182224 */ /* 0x000fe200078e0210 */
[----:B------:R-:W-:Y:S02]  /*1350*/  SHF.L.U32 R4, R37, R28, RZ ;  /* 0x0000001c25047219 */ /* 0x000fe400000006ff */
[----:B------:R-:W-:Y:S01]  /*1360*/  LOP3.LUT R5, R39, R6, RZ, 0xc0, !PT ;  /* 0x0000000627057212 */ /* 0x000fe200078ec0ff */
[----:B0-----:R-:W-:Y:S02]  /*1370*/  VIADD R6, R31, 0xffffffff ;  /* 0xffffffff1f067836 */ /* 0x001fe40000000000 */
[----:B------:R-:W-:Y:S02]  /*1380*/  IMAD.MOV R20, RZ, RZ, -R17 ;  /* 0x000000ffff147224 */ /* 0x000fe400078e0a11 */
[----:B------:R-:W-:Y:S01]  /*1390*/  IMAD R5, R4, R17, R5 ;  /* 0x0000001104057224 */ /* 0x000fe200078e0205 */
[----:B------:R-:W-:Y:S01]  /*13a0*/  LOP3.LUT R17, R29, R6, RZ, 0xc0, !PT ;  /* 0x000000061d117212 */ /* 0x000fe200078ec0ff */
[----:B----4-:R-:W-:-:S02]  /*13b0*/  IMAD R4, R20, R35, R38 ;  /* 0x0000002314047224 */ /* 0x010fc400078e0226 */
[----:B--2---:R-:W-:Y:S02]  /*13c0*/  IMAD R6, R5, R34, R24 ;  /* 0x0000002205067224 */ /* 0x004fe400078e0218 */
[----:B------:R-:W-:Y:S02]  /*13d0*/  IMAD R17, R4, R31, R17 ;  /* 0x0000001f04117224 */ /* 0x000fe400078e0211 */
[----:B------:R-:W-:Y:S02]  /*13e0*/  IMAD.MOV.U32 R20, RZ, RZ, 0x1 ;  /* 0x00000001ff147424 */ /* 0x000fe400078e00ff */
[----:B------:R-:W-:Y:S01]  /*13f0*/  IMAD.MOV.U32 R4, RZ, RZ, R36 ;  /* 0x000000ffff047224 */ /* 0x000fe200078e0024 */
[----:B------:R-:W-:Y:S02]  /*1400*/  SEL R5, R17, R6, !P2 ;  /* 0x0000000611057207 */ /* 0x000fe40005000000 */
[----:B------:R-:W-:-:S07]  /*1410*/  SEL R6, R6, R17, !P2 ;  /* 0x0000001106067207 */ /* 0x000fce0005000000 */
.L_x_13:
[----:B------:R-:W-:Y:S05]  /*1420*/  @!P3 BRA `(.L_x_16) ;  /* 0x00000000000cb947 */ /* 0x000fea0003800000 */
[----:B------:R-:W-:Y:S01]  /*1430*/  UCGABAR_WAIT ;  /* 0x0000000000007dc7 */ /* 0x000fe20008000000 */
[----:B------:R-:W-:Y:S01]  /*1440*/  CCTL.IVALL ;  /* 0x00000000ff00798f */ /* 0x000fe20002000000 */
[----:B------:R-:W-:Y:S05]  /*1450*/  BRA `(.L_x_17) ;  /* 0x0000000000047947 */ /* 0x000fea0003800000 */
.L_x_16:
[----:B------:R-:W-:Y:S06]  /*1460*/  BAR.SYNC.DEFER_BLOCKING 0x0 ;  /* 0x0000000000007b1d */ /* 0x000fec0000010000 */
.L_x_17:
[----:B------:R-:W-:Y:S05]  /*1470*/  @!P4 BRA `(.L_x_18) ;  /* 0x0000006c00c8c947 */ /* 0x000fea0003800000 */
[----:B------:R-:W-:-:S13]  /*1480*/  ISETP.GT.U32.AND P0, PT, R40, 0x1, PT ;  /* 0x000000012800780c */ /* 0x000fda0003f04070 */
[----:B------:R-:W-:Y:S05]  /*1490*/  @P0 EXIT ;  /* 0x000000000000094d */ /* 0x000fea0003800000 */
.L_x_19:
[----:B------:R-:W-:-:S08]  /*14a0*/  NOP ;  /* 0x0000000000007918 */ /* 0x000fd00000000000 */
[----:B------:R-:W0:Y:S02]  /*14b0*/  USETMAXREG.TRY_ALLOC.CTAPOOL UP0, 0xe8 ;  /* 0x000000e8000079c8 */ /* 0x000e240008000600 */
[----:B0-----:R-:W-:-:S13]  /*14c0*/  PLOP3.LUT P0, PT, PT, PT, UP0, 0x80, 0x0 ;  /* 0x000000000000781c */ /* 0x001fda0003f0f008 */
[----:B------:R-:W-:Y:S05]  /*14d0*/  @!P0 BRA `(.L_x_19) ;  /* 0xfffffffc00f08947 */ /* 0x000fea000383ffff */
[----:B------:R-:W-:-:S13]  /*14e0*/  LOP3.LUT P0, RZ, R20, 0xff, RZ, 0xc0, !PT ;  /* 0x000000ff14ff7812 */ /* 0x000fda000780c0ff */
[----:B------:R-:W-:Y:S05]  /*14f0*/  @!P0 EXIT ;  /* 0x000000000000894d */ /* 0x000fea0003800000 */
[----:B------:R-:W0:Y:S01]  /*1500*/  S2UR UR6, SR_CgaCtaId ;  /* 0x00000000000679c3 */ /* 0x000e220000008800 */
[CC--:B------:R-:W-:Y:S01]  /*1510*/  LEA.HI R11, R19.reuse, R10.reuse, RZ, 0x2 ;  /* 0x0000000a130b7211 */ /* 0x0c0fe200078f10ff */
[----:B------:R-:W-:Y:S01]  /*1520*/  UIADD3 UR7, UR11, -0x1, URZ ;  /* 0xffffffff0b077890 */ /* 0x000fe2000fffe03f */
[----:B------:R-:W-:Y:S01]  /*1530*/  LEA.HI R19, R19, R10, RZ, 0x5 ;  /* 0x0000000a13137211 */ /* 0x000fe200078f28ff */
[----:B------:R-:W-:Y:S01]  /*1540*/  UMOV UR9, 0x400 ;  /* 0x0000040000097882 */ /* 0x000fe20000000000 */
[--C-:B------:R-:W-:Y:S01]  /*1550*/  SHF.R.S32.HI R18, RZ, 0x2, R11.reuse ;  /* 0x00000002ff127819 */ /* 0x100fe2000001140b */
[----:B------:R-:W-:Y:S01]  /*1560*/  UISETP.LT.AND UP0, UPT, UR13, 0x1, UPT ;  /* 0x000000010d00788c */ /* 0x000fe2000bf01270 */
[----:B------:R-:W-:Y:S01]  /*1570*/  SHF.R.S32.HI R17, RZ, 0x1f, R11 ;  /* 0x0000001fff117819 */ /* 0x000fe2000001140b */
[----:B------:R-:W-:Y:S01]  /*1580*/  USHF.L.U32 UR21, UR13, 0x1, URZ ;  /* 0x000000010d157899 */ /* 0x000fe2000800063f */
[----:B------:R-:W-:Y:S01]  /*1590*/  LOP3.LUT R11, R11, 0xfffffffc, RZ, 0xc0, !PT ;  /* 0xfffffffc0b0b7812 */ /* 0x000fe200078ec0ff */
[----:B------:R-:W-:Y:S01]  /*15a0*/  USEL UR10, UR13, 0x1, UP0 ;  /* 0x000000010d0a7887 */ /* 0x000fe20008000000 */
[----:B------:R-:W-:Y:S01]  /*15b0*/  LEA.HI R17, R17, R18, RZ, 0x3 ;  /* 0x0000001211117211 */ /* 0x000fe200078f18ff */
[----:B------:R-:W-:Y:S01]  /*15c0*/  UISETP.NE.AND UP0, UPT, UR7, URZ, UPT ;  /* 0x0000003f0700728c */ /* 0x000fe2000bf05270 */
[----:B------:R-:W-:Y:S01]  /*15d0*/  LOP3.LUT R148, R7, 0x1, RZ, 0xfc, !PT ;  /* 0x0000000107947812 */ /* 0x000fe200078efcff */
[----:B------:R-:W-:Y:S01]  /*15e0*/  IMAD.IADD R16, R10, 0x1, -R11 ;  /* 0x000000010a107824 */ /* 0x000fe200078e0a0b */
[----:B------:R-:W-:Y:S01]  /*15f0*/  LOP3.LUT R17, R17, 0xfffffff8, RZ, 0xc0, !PT ;  /* 0xfffffff811117812 */ /* 0x000fe200078ec0ff */
[----:B------:R-:W-:-:S04]  /*1600*/  UIADD3 UR10, -UR10, UR13, URZ ;  /* 0x0000000d0a0a7290 */ /* 0x000fc8000fffe13f */
[----:B------:R-:W-:Y:S01]  /*1610*/  IMAD.IADD R18, R18, 0x1, -R17 ;  /* 0x0000000112127824 */ /* 0x000fe200078e0a11 */
[----:B------:R-:W-:Y:S01]  /*1620*/  SHF.R.S32.HI R17, RZ, 0x5, R19 ;  /* 0x00000005ff117819 */ /* 0x000fe20000011413 */
[----:B0-----:R-:W-:-:S03]  /*1630*/  ULEA UR9, UR6, UR9, 0x18 ;  /* 0x0000000906097291 */ /* 0x001fc6000f8ec03f */
[--C-:B------:R-:W-:Y:S01]  /*1640*/  SHF.R.S32.HI R19, RZ, 0x1f, R18.reuse ;  /* 0x0000001fff137819 */ /* 0x100fe20000011412 */
[----:B------:R-:W-:Y:S01]  /*1650*/  USHF.L.U32 UR6, UR7, 0x3, URZ ;  /* 0x0000000307067899 */ /* 0x000fe2000800063f */
[C-C-:B------:R-:W-:Y:S01]  /*1660*/  IMAD R20, R17.reuse, -0x10, -R18.reuse ;  /* 0xfffffff011147824 */ /* 0x140fe200078e0a12 */
[----:B------:R-:W-:Y:S02]  /*1670*/  USEL UR7, URZ, 0x1, UP0 ;  /* 0x000000013f077887 */ /* 0x000fe40008000000 */
[----:B------:R-:W-:Y:S01]  /*1680*/  ULOP3.LUT UR6, UR6, 0x8, URZ, 0xc0, !UPT ;  /* 0x0000000806067892 */ /* 0x000fe2000f8ec03f */
[----:B------:R-:W-:Y:S01]  /*1690*/  IMAD.WIDE R10, R17, 0x10, R18 ;  /* 0x00000010110a7825 */ /* 0x000fe200078e0212 */
[----:B------:R-:W-:Y:S02]  /*16a0*/  UIADD3 UR22, UR9, 0xa0, URZ ;  /* 0x000000a009167890 */ /* 0x000fe4000fffe03f */
[----:B------:R-:W-:Y:S01]  /*16b0*/  ULOP3.LUT UR23, UR6, 0x8, URZ, 0x3c, !UPT ;  /* 0x0000000806177892 */ /* 0x000fe2000f8e3c3f */
[----:B------:R-:W-:Y:S01]  /*16c0*/  IMAD.U32 R150, RZ, RZ, UR7 ;  /* 0x00000007ff967e24 */ /* 0x000fe2000f8e00ff */
[----:B------:R-:W-:-:S02]  /*16d0*/  ULOP3.LUT UR12, UR6, 0x18, URZ, 0x3c, !UPT ;  /* 0x00000018060c7892 */ /* 0x000fc4000f8e3c3f */
[----:B------:R-:W-:Y:S01]  /*16e0*/  ULEA UR11, UR11, UR22, 0x3 ;  /* 0x000000160b0b7291 */ /* 0x000fe2000f8e183f */
[----:B------:R-:W-:Y:S02]  /*16f0*/  ULDC UR6, c[0x0][0x284] ;  /* 0x0000a10000067ab9 */ /* 0x000fe40000000800 */
[----:B------:R-:W-:-:S09]  /*1700*/  VIADD R17, R20, UR6 ;  /* 0x0000000614117c36 */ /* 0x000fd20008000000 */
.L_x_174:
[----:B------:R-:W-:Y:S01]  /*1710*/  SHF.L.U32 R18, R150, 0x1f, RZ ;  /* 0x0000001f96127819 */ /* 0x000fe200000006ff */
[----:B------:R-:W0:Y:S01]  /*1720*/  LDC R19, c[0x0][0x28c] ;  /* 0x0000a300ff137b82 */ /* 0x000e220000000800 */
[----:B------:R-:W-:Y:S01]  /*1730*/  UMOV UR6, URZ ;  /* 0x0000003f00067c82 */ /* 0x000fe20008000000 */
[----:B------:R-:W-:Y:S01]  /*1740*/  UMOV UR20, UR5 ;  /* 0x0000000500147c82 */ /* 0x000fe20008000000 */
[----:B-1----:R-:W1:Y:S01]  /*1750*/  SYNCS.PHASECHK.TRANS64.TRYWAIT P0, [UR11+-0x8], R18 ;  /* 0xfffff812ff0075a7 */ /* 0x002e62000800014b */
[----:B0-----:R-:W-:Y:S01]  /*1760*/  ISETP.GE.AND P1, PT, R19, 0x1, PT ;  /* 0x000000011300780c */ /* 0x001fe20003f26270 */
[----:B-1-34-:R-:W-:-:S12]  /*1770*/  @!P0 BRA `(.L_x_20) ;  /* 0x0000007c00c08947 */ /* 0x01afd80003800000 */
.L_x_201:
[----:B------:R-:W-:Y:S01]  /*1780*/  UMOV UR7, URZ ;  /* 0x0000003f00077c82 */ /* 0x000fe20008000000 */
[----:B------:R-:W-:Y:S01]  /*1790*/  UMOV UR8, URZ ;  /* 0x0000003f00087c82 */ /* 0x000fe20008000000 */
[----:B------:R-:W-:Y:S02]  /*17a0*/  CS2R R88, SRZ ;  /* 0x0000000000587805 */ /* 0x000fe4000001ff00 */
[----:B------:R-:W-:Y:S02]  /*17b0*/  CS2R R22, SRZ ;  /* 0x0000000000167805 */ /* 0x000fe4000001ff00 */
[----:B------:R-:W-:Y:S02]  /*17c0*/  CS2R R90, SRZ ;  /* 0x00000000005a7805 */ /* 0x000fe4000001ff00 */
[----:B------:R-:W-:Y:S02]  /*17d0*/  CS2R R92, SRZ ;  /* 0x00000000005c7805 */ /* 0x000fe4000001ff00 */
[----:B------:R-:W-:-:S02]  /*17e0*/  CS2R R94, SRZ ;  /* 0x00000000005e7805 */ /* 0x000fc4000001ff00 */
[----:B------:R-:W-:Y:S02]  /*17f0*/  CS2R R96, SRZ ;  /* 0x0000000000607805 */ /* 0x000fe4000001ff00 */
        /* <DEDUP_REMOVED lines=24> */
[----:B------:R-:W-:Y:S01]  /*1980*/  CS2R R146, SRZ ;  /* 0x0000000000927805 */ /* 0x000fe2000001ff00 */
[----:B------:R-:W-:Y:S01]  /*1990*/  IMAD.MOV.U32 R149, RZ, RZ, RZ ;  /* 0x000000ffff957224 */ /* 0x000fe200078e00ff */
[----:B------:R-:W-:Y:S01]  /*19a0*/  CS2R R24, SRZ ;  /* 0x0000000000187805 */ /* 0x000fe2000001ff00 */
[----:B------:R-:W-:Y:S01]  /*19b0*/  IMAD.MOV.U32 R151, RZ, RZ, RZ ;  /* 0x000000ffff977224 */ /* 0x000fe200078e00ff */
[----:B------:R-:W-:Y:S01]  /*19c0*/  CS2R R26, SRZ ;  /* 0x00000000001a7805 */ /* 0x000fe2000001ff00 */
[----:B------:R-:W-:Y:S01]  /*19d0*/  IMAD.U32 R152, RZ, RZ, UR4 ;  /* 0x00000004ff987e24 */ /* 0x000fe2000f8e00ff */
        /* <DEDUP_REMOVED lines=29> */
[----:B------:R-:W-:Y:S01]  /*1bb0*/  CS2R R86, SRZ ;  /* 0x0000000000567805 */ /* 0x000fe2000001ff00 */
[----:B------:R-:W-:Y:S06]  /*1bc0*/  @!P1 BRA `(.L_x_21) ;  /* 0x00000008006c9947 */ /* 0x000fec0003800000 */
[----:B------:R-:W-:-:S13]  /*1bd0*/  ISETP.NE.AND P1, PT, R148, 0x3, PT ;  /* 0x000000039400780c */ /* 0x000fda0003f25270 */
[----:B------:R-:W-:Y:S05]  /*1be0*/  @!P1 BRA `(.L_x_22) ;  /* 0x0000000000049947 */ /* 0x000fea0003800000 */
[----:B------:R-:W-:Y:S01]  /*1bf0*/  BPT.TRAP 0x1 ;  /* 0x000000040000795c */ /* 0x000fe20000300000 */
.L_x_22:
[----:B------:R-:W-:Y:S01]  /*1c00*/  ULEA UR6, UR5, UR9, 0x3 ;  /* 0x0000000905067291 */ /* 0x000fe2000f8e183f */
[----:B0-----:R-:W-:-:S05]  /*1c10*/  IMAD.U32 R18, RZ, RZ, UR4 ;  /* 0x00000004ff127e24 */ /* 0x001fca000f8e00ff */
[----:B------:R-:W-:-:S04]  /*1c20*/  SHF.L.U32 R18, R18, 0x1f, RZ ;  /* 0x0000001f12127819 */ /* 0x000fc800000006ff */
[----:B------:R0:W1:Y:S01]  /*1c30*/  SYNCS.PHASECHK.TRANS64.TRYWAIT P0, [UR6], R18 ;  /* 0x00000012ff0075a7 */ /* 0x0000620008000146 */
[----:B------:R-:W-:Y:S05]  /*1c40*/  @!P1 BRA `(.L_x_23) ;  /* 0x0000000000049947 */ /* 0x000fea0003800000 */
[----:B------:R-:W-:Y:S01]  /*1c50*/  BPT.TRAP 0x1 ;  /* 0x000000040000795c */ /* 0x000fe20000300000 */
.L_x_23:
[----:B-1----:R-:W-:Y:S05]  /*1c60*/  @P0 BRA `(.L_x_24) ;  /* 0x0000000000080947 */ /* 0x002fea0003800000 */
[----:B------:R-:W1:Y:S02]  /*1c70*/  SYNCS.PHASECHK.TRANS64.TRYWAIT P0, [UR6], R18 ;  /* 0x00000012ff0075a7 */ /* 0x000e640008000146 */
[----:B-1----:R-:W-:Y:S05]  /*1c80*/  @!P0 BRA `(.L_x_25) ;  /* 0x0000007800948947 */ /* 0x002fea0003800000 */
.L_x_24:
[----:B------:R-:W-:Y:S01]  /*1c90*/  UIADD3 UR6, UR9, 0x180, URZ ;  /* 0x0000018009067890 */ /* 0x000fe2000fffe03f */
[----:B------:R-:W-:Y:S01]  /*1ca0*/  WARPGROUP.ARRIVE ;  /* 0x00000000000079c5 */ /* 0x000fe20000000000 */
[----:B------:R-:W-:Y:S01]  /*1cb0*/  UIADD3 UR7, UR9, 0x12180, URZ ;  /* 0x0001218009077890 */ /* 0x000fe2000fffe03f */
[----:B------:R-:W-:Y:S01]  /*1cc0*/  CS2R R88, SRZ ;  /* 0x0000000000587805 */ /* 0x000fe2000001ff00 */
[----:B------:R-:W-:Y:S01]  /*1cd0*/  USHF.R.U32.HI UR6, URZ, 0x4, UR6 ;  /* 0x000000043f067899 */ /* 0x000fe20008011606 */
[----:B------:R-:W-:Y:S01]  /*1ce0*/  CS2R R22, SRZ ;  /* 0x0000000000167805 */ /* 0x000fe2000001ff00 */
[----:B------:R-:W-:Y:S01]  /*1cf0*/  USHF.R.U32.HI UR7, URZ, 0x4, UR7 ;  /* 0x000000043f077899 */ /* 0x000fe20008011607 */
[----:B------:R-:W-:Y:S01]  /*1d00*/  CS2R R90, SRZ ;  /* 0x00000000005a7805 */ /* 0x000fe2000001ff00 */
[----:B------:R-:W-:Y:S01]  /*1d10*/  ULOP3.LUT UR6, UR6, 0x3fff, URZ, 0xc0, !UPT ;  /* 0x00003fff06067892 */ /* 0x000fe2000f8ec03f */
[----:B------:R-:W-:Y:S01]  /*1d20*/  CS2R R92, SRZ ;  /* 0x00000000005c7805 */ /* 0x000fe2000001ff00 */
[----:B------:R-:W-:Y:S01]  /*1d30*/  ULOP3.LUT UR7, UR7, 0x3fff, URZ, 0xc0, !UPT ;  /* 0x00003fff07077892 */ /* 0x000fe2000f8ec03f */
[----:B------:R-:W-:Y:S01]  /*1d40*/  CS2R R94, SRZ ;  /* 0x00000000005e7805 */ /* 0x000fe2000001ff00 */
[----:B------:R-:W-:Y:S01]  /*1d50*/  ULOP3.LUT UR6, UR6, 0x10000, URZ, 0xfc, !UPT ;  /* 0x0001000006067892 */ /* 0x000fe2000f8efc3f */
[----:B------:R-:W-:Y:S01]  /*1d60*/  CS2R R96, SRZ ;  /* 0x0000000000607805 */ /* 0x000fe2000001ff00 */
[----:B------:R-:W-:Y:S01]  /*1d70*/  ULOP3.LUT UR7, UR7, 0x10000, URZ, 0xfc, !UPT ;  /* 0x0001000007077892 */ /* 0x000fe2000f8efc3f */
[----:B------:R-:W-:Y:S01]  /*1d80*/  CS2R R98, SRZ ;  /* 0x0000000000627805 */ /* 0x000fe2000001ff00 */
[----:B------:R-:W-:Y:S01]  /*1d90*/  ULEA UR6, UR5, UR6, 0x9 ;  /* 0x0000000605067291 */ /* 0x000fe2000f8e483f */
[----:B------:R-:W-:Y:S01]  /*1da0*/  CS2R R102, SRZ ;  /* 0x0000000000667805 */ /* 0x000fe2000001ff00 */
[----:B------:R-:W-:Y:S01]  /*1db0*/  ULEA UR7, UR5, UR7, 0xa ;  /* 0x0000000705077291 */ /* 0x000fe2000f8e503f */
[----:B------:R-:W-:Y:S01]  /*1dc0*/  CS2R R100, SRZ ;  /* 0x0000000000647805 */ /* 0x000fe2000001ff00 */
[----:B------:R-:W-:Y:S01]  /*1dd0*/  UMOV UR17, 0x40000040 ;  /* 0x4000004000117882 */ /* 0x000fe20000000000 */
[----:B------:R-:W-:Y:S01]  /*1de0*/  UMOV UR19, 0x40000040 ;  /* 0x4000004000137882 */ /* 0x000fe20000000000 */
[----:B------:R-:W-:Y:S01]  /*1df0*/  CS2R R104, SRZ ;  /* 0x0000000000687805 */ /* 0x000fe2000001ff00 */
[----:B------:R-:W-:Y:S01]  /*1e00*/  UMOV UR16, UR6 ;  /* 0x0000000600107c82 */ /* 0x000fe20008000000 */
[----:B------:R-:W-:Y:S01]  /*1e10*/  CS2R R106, SRZ ;  /* 0x00000000006a7805 */ /* 0x000fe2000001ff00 */
[----:B------:R-:W-:Y:S01]  /*1e20*/  UMOV UR18, UR7 ;  /* 0x0000000700127c82 */ /* 0x000fe20008000000 */
[----:B------:R-:W-:Y:S01]  /*1e30*/  CS2R R108, SRZ ;  /* 0x00000000006c7805 */ /* 0x000fe2000001ff00 */
[----:B------:R-:W-:Y:S01]  /*1e40*/  QGMMA.64x128x32.F32.E5M2.E5M2 R24, gdesc[UR16], RZ, !UPT ;  /* 0x01e00000101879f3 */ /* 0x000fe2000c7038ff */
[----:B------:R-:W-:Y:S01]  /*1e50*/  UIADD3 UR16, UR6, 0x2, URZ ;  /* 0x0000000206107890 */ /* 0x000fe2000fffe03f */
[----:B------:R-:W-:Y:S01]  /*1e60*/  CS2R R110, SRZ ;  /* 0x00000000006e7805 */ /* 0x000fe2000001ff00 */
[----:B------:R-:W-:Y:S01]  /*1e70*/  UIADD3 UR18, UR7, 0x2, URZ ;  /* 0x0000000207127890 */ /* 0x000fe2000fffe03f */
[----:B------:R-:W-:Y:S01]  /*1e80*/  CS2R R112, SRZ ;  /* 0x0000000000707805 */ /* 0x000fe2000001ff00 */
[----:B------:R-:W-:Y:S01]  /*1e90*/  UMOV UR17, 0x40000040 ;  /* 0x4000004000117882 */ /* 0x000fe20000000000 */
[----:B------:R-:W-:Y:S01]  /*1ea0*/  UMOV UR19, 0x40000040 ;  /* 0x4000004000137882 */ /* 0x000fe20000000000 */
        /* <DEDUP_REMOVED lines=17> */
[----:B------:R-:W-:Y:S02]  /*1fc0*/  IMAD.MOV.U32 R149, RZ, RZ, RZ ;  /* 0x000000ffff957224 */ /* 0x000fe400078e00ff */
[----:B------:R-:W-:Y:S01]  /*1fd0*/  IMAD.MOV.U32 R151, RZ, RZ, RZ ;  /* 0x000000ffff977224 */ /* 0x000fe200078e00ff */
[----:B------:R-:W-:Y:S01]  /*1fe0*/  QGMMA.64x128x32.F32.E5M2.E5M2 R24, gdesc[UR16], R24 ;  /* 0x01e00000101879f3 */ /* 0x000fe20008703818 */
[----:B------:R-:W-:-:S02]  /*1ff0*/  UIADD3 UR16, UR6, 0x4, URZ ;  /* 0x0000000406107890 */ /* 0x000fc4000fffe03f */
[----:B------:R-:W-:Y:S01]  /*2000*/  UIADD3 UR18, UR7, 0x4, URZ ;  /* 0x0000000407127890 */ /* 0x000fe2000fffe03f */
[----:B------:R-:W-:Y:S01]  /*2010*/  UMOV UR17, 0x40000040 ;  /* 0x4000004000117882 */ /* 0x000fe20000000000 */
[----:B------:R-:W-:-:S07]  /*2020*/  UMOV UR19, 0x40000040 ;  /* 0x4000004000137882 */ /* 0x000fce0000000000 */
[----:B------:R-:W-:Y:S01]  /*2030*/  QGMMA.64x128x32.F32.E5M2.E5M2 R24, gdesc[UR16], R24 ;  /* 0x01e00000101879f3 */ /* 0x000fe20008703818 */
[----:B------:R-:W-:Y:S02]  /*2040*/  UIADD3 UR18, UR7, 0x6, URZ ;  /* 0x0000000607127890 */ /* 0x000fe4000fffe03f */
[----:B------:R-:W-:Y:S01]  /*2050*/  UIADD3 UR16, UR6, 0x6, URZ ;  /* 0x0000000606107890 */ /* 0x000fe2000fffe03f */
[----:B------:R-:W-:Y:S01]  /*2060*/  ULDC UR7, c[0x0][0x50c] ;  /* 0x0001430000077ab9 */ /* 0x000fe20000000800 */
[----:B------:R-:W-:Y:S01]  /*2070*/  UMOV UR17, 0x40000040 ;  /* 0x4000004000117882 */ /* 0x000fe20000000000 */
[----:B------:R-:W-:Y:S01]  /*2080*/  UISETP.NE.AND UP0, UPT, UR7, 0x4, UPT ;  /* 0x000000040700788c */ /* 0x000fe2000bf05270 */
[----:B------:R-:W-:Y:S01]  /*2090*/  UMOV UR19, 0x40000040 ;  /* 0x4000004000137882 */ /* 0x000fe20000000000 */
[----:B------:R-:W-:Y:S02]  /*20a0*/  UMOV UR6, 0x4 ;  /* 0x0000000400067882 */ /* 0x000fe40000000000 */
[----:B------:R-:W-:-:S06]  /*20b0*/  USEL UR7, URZ, 0x1, UP0 ;  /* 0x000000013f077887 */ /* 0x000fcc0008000000 */
[----:B------:R-:W-:Y:S01]  /*20c0*/  ISETP.NE.AND P0, PT, RZ, UR7, PT ;  /* 0x00000007ff007c0c */ /* 0x000fe2000bf05270 */
[----:B------:R-:W-:-:S12]  /*20d0*/  QGMMA.64x128x32.F32.E5M2.E5M2 R24, gdesc[UR16], R24, gsb0 ;  /* 0x01e00000101879f3 */ /* 0x000fd80008003818 */
[----:B------:R-:W-:Y:S05]  /*20e0*/  @!P0 BRA `(.L_x_26) ;  /* 0x0000000400088947 */ /* 0x000fea0003800000 */
[----:B------:R-:W-:Y:S02]  /*20f0*/  WARPGROUP.DEPBAR.LE gsb0, 0x0 ;  /* 0x00008000000079c5 */ /* 0x000fe40000010000 */
[----:B------:R-:W-:-:S01]  /*2100*/  FADD R151, RZ, R24 ;  /* 0x00000018ff977221 */ /* 0x000fc20000000000 */
[----:B------:R-:W-:Y:S01]  /*2110*/  FADD R146, RZ, R25 ;  /* 0x00000019ff927221 */ /* 0x000fe20000000000 */
        /* <DEDUP_REMOVED lines=62> */
[----:B------:R-:W-:-:S06]  /*2500*/  UMOV UR6, URZ ;  /* 0x0000003f00067c82 */ /* 0x000fcc0008000000 */
.L_x_26:
[----:B------:R-:W-:-:S04]  /*2510*/  UIADD3 UR20, UR5, 0x1, URZ ;  /* 0x0000000105147890 */ /* 0x000fc8000fffe03f */
[----:B------:R-:W-:-:S04]  /*2520*/  UISETP.NE.AND UP0, UPT, UR20, 0x9, UPT ;  /* 0x000000091400788c */ /* 0x000fc8000bf05270 */
[----:B------:R-:W-:Y:S02]  /*2530*/  USEL UR8, URZ, 0x1, UP0 ;  /* 0x000000013f087887 */ /* 0x000fe40008000000 */
[----:B------:R-:W-:Y:S02]  /*2540*/  USEL UR20, UR20, URZ, UP0 ;  /* 0x0000003f14147287 */ /* 0x000fe40008000000 */
[----:B------:R-:W-:-:S06]  /*2550*/  ULOP3.LUT UR8, UR4, UR8, URZ, 0x3c, !UPT ;  /* 0x0000000804087292 */ /* 0x000fcc000f8e3c3f */
[----:B------:R-:W-:Y:S01]  /*2560*/  IMAD.U32 R152, RZ, RZ, UR8 ;  /* 0x00000008ff987e24 */ /* 0x000fe2000f8e00ff */
[----:B------:R-:W-:-:S06]  /*2570*/  UMOV UR8, 0x1 ;  /* 0x0000000100087882 */ /* 0x000fcc0000000000 */
.L_x_21:
[----:B------:R-:W-:-:S06]  /*2580*/  UISETP.GE.AND UP0, UPT, UR10, 0x1, UPT ;  /* 0x000000010a00788c */ /* 0x000fcc000bf06270 */
[----:B------:R-:W-:-:S13]  /*2590*/  PLOP3.LUT P0, PT, PT, PT, UP0, 0x80, 0x0 ;  /* 0x000000000000781c */ /* 0x000fda0003f0f008 */
[----:B------:R-:W-:Y:S05]  /*25a0*/  @!P0 BRA `(.L_x_27) ;  /* 0x0000000800388947 */ /* 0x000fea0003800000 */
[----:B01----:R-:W-:Y:S01]  /*25b0*/  IMAD.U32 R18, RZ, RZ, UR10 ;  /* 0x0000000aff127e24 */ /* 0x003fe2000f8e00ff */
[----:B------:R-:W-:Y:S01]  /*25c0*/  ULDC UR24, c[0x0][0x50c] ;  /* 0x0001430000187ab9 */ /* 0x000fe20000000800 */
[----:B------:R-:W-:-:S07]  /*25d0*/  IMAD.U32 R19, RZ, RZ, UR5 ;  /* 0x00000005ff137e24 */ /* 0x000fce000f8e00ff */
.L_x_35:
[----:B------:R-:W-:-:S13]  /*25e0*/  ISETP.NE.AND P1, PT, R148, 0x3, PT ;  /* 0x000000039400780c */ /* 0x000fda0003f25270 */
[----:B------:R-:W-:Y:S05]  /*25f0*/  @!P1 BRA `(.L_x_28) ;  /* 0x0000000000049947 */ /* 0x000fea0003800000 */
[----:B------:R-:W-:Y:S01]  /*2600*/  BPT.TRAP 0x1 ;  /* 0x000000040000795c */ /* 0x000fe20000300000 */
.L_x_28:
[----:B------:R-:W-:Y:S01]  /*2610*/  ULEA UR16, UR20, UR9, 0x3 ;  /* 0x0000000914107291 */ /* 0x000fe2000f8e183f */
[----:B------:R-:W-:-:S08]  /*2620*/  SHF.L.U32 R20, R152, 0x1f, RZ ;  /* 0x0000001f98147819 */ /* 0x000fd000000006ff */
[----:B------:R0:W1:Y:S01]  /*2630*/  SYNCS.PHASECHK.TRANS64.TRYWAIT P0, [UR16], R20 ;  /* 0x00000014ff0075a7 */ /* 0x0000620008000150 */
[----:B------:R-:W-:Y:S05]  /*2640*/  @!P1 BRA `(.L_x_29) ;  /* 0x0000000000049947 */ /* 0x000fea0003800000 */
[----:B------:R-:W-:Y:S01]  /*2650*/  BPT.TRAP 0x1 ;  /* 0x000000040000795c */ /* 0x000fe20000300000 */
.L_x_29:
[----:B-1----:R-:W-:Y:S05]  /*2660*/  @P0 BRA `(.L_x_30) ;  /* 0x0000000000080947 */ /* 0x002fea0003800000 */
[----:B------:R-:W1:Y:S02]  /*2670*/  SYNCS.PHASECHK.TRANS64.TRYWAIT P0, [UR16], R20 ;  /* 0x00000014ff0075a7 */ /* 0x000e640008000150 */
[----:B-1----:R-:W-:Y:S05]  /*2680*/  @!P0 BRA `(.L_x_31) ;  /* 0x00000070002c8947 */ /* 0x002fea0003800000 */
.L_x_30:
[----:B------:R-:W-:Y:S01]  /*2690*/  UIADD3 UR16, UR9, 0x180, URZ ;  /* 0x0000018009107890 */ /* 0x000fe2000fffe03f */
[----:B------:R-:W-:Y:S01]  /*26a0*/  WARPGROUP.ARRIVE ;  /* 0x00000000000079c5 */ /* 0x000fe20000000000 */
[----:B------:R-:W-:Y:S02]  /*26b0*/  UIADD3 UR17, UR9, 0x12180, URZ ;  /* 0x0001218009117890 */ /* 0x000fe4000fffe03f */
[----:B------:R-:W-:Y:S02]  /*26c0*/  UISETP.NE.AND UP0, UPT, UR7, URZ, UPT ;  /* 0x0000003f0700728c */ /* 0x000fe4000bf05270 */
[----:B------:R-:W-:Y:S02]  /*26d0*/  USHF.R.U32.HI UR16, URZ, 0x4, UR16 ;  /* 0x000000043f107899 */ /* 0x000fe40008011610 */
[----:B------:R-:W-:Y:S02]  /*26e0*/  USHF.R.U32.HI UR17, URZ, 0x4, UR17 ;  /* 0x000000043f117899 */ /* 0x000fe40008011611 */
[----:B------:R-:W-:-:S02]  /*26f0*/  USEL UR8, UR8, URZ, !UP0 ;  /* 0x0000003f08087287 */ /* 0x000fc4000c000000 */
[----:B------:R-:W-:Y:S02]  /*2700*/  ULOP3.LUT UR16, UR16, 0x3fff, URZ, 0xc0, !UPT ;  /* 0x00003fff10107892 */ /* 0x000fe4000f8ec03f */
[----:B------:R-:W-:Y:S02]  /*2710*/  ULOP3.LUT UR17, UR17, 0x3fff, URZ, 0xc0, !UPT ;  /* 0x00003fff11117892 */ /* 0x000fe4000f8ec03f */
[----:B------:R-:W-:Y:S02]  /*2720*/  UISETP.NE.U32.AND UP0, UPT, UR8, URZ, UPT ;  /* 0x0000003f0800728c */ /* 0x000fe4000bf05070 */
[----:B------:R-:W-:Y:S02]  /*2730*/  ULOP3.LUT UR7, UR16, 0x10000, URZ, 0xfc, !UPT ;  /* 0x0001000010077892 */ /* 0x000fe4000f8efc3f */
[----:B------:R-:W-:Y:S02]  /*2740*/  ULOP3.LUT UR8, UR17, 0x10000, URZ, 0xfc, !UPT ;  /* 0x0001000011087892 */ /* 0x000fe4000f8efc3f */
[----:B------:R-:W-:-:S02]  /*2750*/  ULEA UR7, UR20, UR7, 0x9 ;  /* 0x0000000714077291 */ /* 0x000fc4000f8e483f */
[----:B------:R-:W-:Y:S01]  /*2760*/  ULEA UR8, UR20, UR8, 0xa ;  /* 0x0000000814087291 */ /* 0x000fe2000f8e503f */
[----:B------:R-:W-:Y:S01]  /*2770*/  UMOV UR17, 0x40000040 ;  /* 0x4000004000117882 */ /* 0x000fe20000000000 */
[----:B------:R-:W-:Y:S01]  /*2780*/  UMOV UR19, 0x40000040 ;  /* 0x4000004000137882 */ /* 0x000fe20000000000 */
[----:B------:R-:W-:Y:S02]  /*2790*/  UIADD3 UR6, UR6, 0x4, URZ ;  /* 0x0000000406067890 */ /* 0x000fe4000fffe03f */
[----:B------:R-:W-:Y:S02]  /*27a0*/  UMOV UR16, UR7 ;  /* 0x0000000700107c82 */ /* 0x000fe40008000000 */
[----:B------:R-:W-:Y:S02]  /*27b0*/  UMOV UR18, UR8 ;  /* 0x0000000800127c82 */ /* 0x000fe40008000000 */
[----:B------:R-:W-:Y:S01]  /*27c0*/  QGMMA.64x128x32.F32.E5M2.E5M2 R24, gdesc[UR16], R24, UP0 ;  /* 0x01e00000101879f3 */ /* 0x000fe2000bf03818 */
[----:B------:R-:W-:-:S02]  /*27d0*/  UIADD3 UR16, UR7, 0x2, URZ ;  /* 0x0000000207107890 */ /* 0x000fc4000fffe03f */
[----:B------:R-:W-:Y:S01]  /*27e0*/  UIADD3 UR18, UR8, 0x2, URZ ;  /* 0x0000000208127890 */ /* 0x000fe2000fffe03f */
[----:B------:R-:W-:Y:S01]  /*27f0*/  UMOV UR17, 0x40000040 ;  /* 0x4000004000117882 */ /* 0x000fe20000000000 */
[----:B------:R-:W-:Y:S01]  /*2800*/  UMOV UR19, 0x40000040 ;  /* 0x4000004000137882 */ /* 0x000fe20000000000 */
[----:B------:R-:W-:-:S06]  /*2810*/  UISETP.NE.AND UP0, UPT, UR6, UR24, UPT ;  /* 0x000000180600728c */ /* 0x000fcc000bf05270 */
[----:B------:R-:W-:Y:S01]  /*2820*/  QGMMA.64x128x32.F32.E5M2.E5M2 R24, gdesc[UR16], R24 ;  /* 0x01e00000101879f3 */ /* 0x000fe20008703818 */
[----:B------:R-:W-:Y:S02]  /*2830*/  UIADD3 UR16, UR7, 0x4, URZ ;  /* 0x0000000407107890 */ /* 0x000fe4000fffe03f */
[----:B------:R-:W-:Y:S01]  /*2840*/  UIADD3 UR18, UR8, 0x4, URZ ;  /* 0x0000000408127890 */ /* 0x000fe2000fffe03f */
[----:B------:R-:W-:Y:S01]  /*2850*/  UMOV UR17, 0x40000040 ;  /* 0x4000004000117882 */ /* 0x000fe20000000000 */
[----:B------:R-:W-:-:S07]  /*2860*/  UMOV UR19, 0x40000040 ;  /* 0x4000004000137882 */ /* 0x000fce0000000000 */
[----:B------:R-:W-:Y:S01]  /*2870*/  QGMMA.64x128x32.F32.E5M2.E5M2 R24, gdesc[UR16], R24 ;  /* 0x01e00000101879f3 */ /* 0x000fe20008703818 */
[----:B------:R-:W-:Y:S02]  /*2880*/  UIADD3 UR16, UR7, 0x6, URZ ;  /* 0x0000000607107890 */ /* 0x000fe4000fffe03f */
[----:B------:R-:W-:Y:S01]  /*2890*/  UIADD3 UR18, UR8, 0x6, URZ ;  /* 0x0000000608127890 */ /* 0x000fe2000fffe03f */
[----:B------:R-:W-:Y:S01]  /*28a0*/  UMOV UR17, 0x40000040 ;  /* 0x4000004000117882 */ /* 0x000fe20000000000 */
[----:B------:R-:W-:Y:S01]  /*28b0*/  UMOV UR19, 0x40000040 ;  /* 0x4000004000137882 */ /* 0x000fe20000000000 */
[----:B------:R-:W-:-:S06]  /*28c0*/  USEL UR7, URZ, 0x1, UP0 ;  /* 0x000000013f077887 */ /* 0x000fcc0008000000 */
[----:B------:R-:W-:Y:S01]  /*28d0*/  ISETP.NE.AND P0, PT, RZ, UR7, PT ;  /* 0x00000007ff007c0c */ /* 0x000fe2000bf05270 */
[----:B------:R-:W-:Y:S03]  /*28e0*/  QGMMA.64x128x32.F32.E5M2.E5M2 R24, gdesc[UR16], R24, gsb0 ;  /* 0x01e00000101879f3 */ /* 0x000fe60008003818 */
[----:B------:R-:W-:-:S09]  /*28f0*/  WARPGROUP.DEPBAR.LE gsb0, 0x1 ;  /* 0x00008000000079c5 */ /* 0x000fd20000010100 */
[----:B------:R-:W-:Y:S05]  /*2900*/  @!P0 BRA `(.L_x_32) ;  /* 0x0000000400088947 */ /* 0x000fea0003800000 */
[----:B------:R-:W-:Y:S02]  /*2910*/  WARPGROUP.DEPBAR.LE gsb0, 0x0 ;  /* 0x00008000000079c5 */ /* 0x000fe40000010000 */
[----:B------:R-:W-:-:S01]  /*2920*/  FADD R151, R24, R151 ;  /* 0x0000009718977221 */ /* 0x000fc20000000000 */
[----:B------:R-:W-:Y:S01]  /*2930*/  FADD R146, R25, R146 ;  /* 0x0000009219927221 */ /* 0x000fe20000000000 */
        /* <DEDUP_REMOVED lines=62> */
[----:B------:R-:W-:-:S06]  /*2d20*/  UMOV UR6, URZ ;  /* 0x0000003f00067c82 */ /* 0x000fcc0008000000 */
.L_x_32:
[----:B------:R-:W-:Y:S05]  /*2d30*/  @!P1 BRA `(.L_x_33) ;  /* 0x0000000000049947 */ /* 0x000fea0003800000 */
[----:B------:R-:W-:Y:S01]  /*2d40*/  BPT.TRAP 0x1 ;  /* 0x000000040000795c */ /* 0x000fe20000300000 */
.L_x_33:
[----:B------:R-:W-:-:S13]  /*2d50*/  ISETP.NE.AND P0, PT, R13, RZ, PT ;  /* 0x000000ff0d00720c */ /* 0x000fda0003f05270 */
[----:B01----:R-:W-:-:S05]  /*2d60*/  @P0 LEA R20, R19, UR9, 0x3 ;  /* 0x0000000913140c11 */ /* 0x003fca000f8e18ff */
[----:B------:R-:W-:-:S05]  /*2d70*/  @P0 VIADD R21, R20, 0x48 ;  /* 0x0000004814150836 */ /* 0x000fca0000000000 */
[----:B------:R-:W-:-:S04]  /*2d80*/  @P0 PRMT R21, R12, 0x654, R21 ;  /* 0x000006540c150816 */ /* 0x000fc80000000015 */
[----:B------:R0:W-:Y:S01]  /*2d90*/  @P0 SYNCS.ARRIVE.TRANS64.RED.A1T0 RZ, [R21+URZ], RZ ;  /* 0x000000ff15ff09a7 */ /* 0x0001e2000810043f */
[----:B------:R-:W-:-:S13]  /*2da0*/  ISETP.GT.U32.AND P0, PT, R7, 0x1, PT ;  /* 0x000000010700780c */ /* 0x000fda0003f04070 */
[----:B0-----:R-:W-:Y:S05]  /*2db0*/  @P0 BRA `(.L_x_34) ;  /* 0x0000000000040947 */ /* 0x001fea0003800000 */
[----:B------:R-:W-:Y:S01]  /*2dc0*/  BPT.TRAP 0x1 ;  /* 0x000000040000795c */ /* 0x000fe20000300000 */
.L_x_34:
[----:B------:R-:W-:Y:S01]  /*2dd0*/  UIADD3 UR20, UR20, 0x1, URZ ;  /* 0x0000000114147890 */ /* 0x000fe2000fffe03f */
[C---:B------:R-:W-:Y:S01]  /*2de0*/  ISETP.GT.AND P1, PT, R18.reuse, 0x1, PT ;  /* 0x000000011200780c */ /* 0x040fe20003f24270 */
[----:B------:R-:W-:Y:S02]  /*2df0*/  VIADD R19, R19, 0x1 ;  /* 0x0000000113137836 */ /* 0x000fe40000000000 */
[----:B------:R-:W-:Y:S01]  /*2e00*/  UISETP.NE.AND UP0, UPT, UR20, 0x9, UPT ;  /* 0x000000091400788c */ /* 0x000fe2000bf05270 */
[----:B------:R-:W-:Y:S02]  /*2e10*/  VIADD R18, R18, 0xffffffff ;  /* 0xffffffff12127836 */ /* 0x000fe40000000000 */
[C---:B------:R-:W-:Y:S01]  /*2e20*/  ISETP.NE.AND P0, PT, R19.reuse, 0x9, PT ;  /* 0x000000091300780c */ /* 0x040fe20003f05270 */
[----:B------:R-:W-:Y:S02]  /*2e30*/  USEL UR8, URZ, 0x1, UP0 ;  /* 0x000000013f087887 */ /* 0x000fe40008000000 */
[----:B------:R-:W-:Y:S01]  /*2e40*/  USEL UR20, UR20, URZ, UP0 ;  /* 0x0000003f14147287 */ /* 0x000fe20008000000 */
[----:B------:R-:W-:-:S03]  /*2e50*/  SEL R19, R19, RZ, P0 ;  /* 0x000000ff13137207 */ /* 0x000fc60000000000 */
[----:B------:R-:W-:Y:S01]  /*2e60*/  LOP3.LUT R152, R152, UR8, RZ, 0x3c, !PT ;  /* 0x0000000898987c12 */ /* 0x000fe2000f8e3cff */
[----:B------:R-:W-:Y:S01]  /*2e70*/  UMOV UR8, 0x1 ;  /* 0x0000000100087882 */ /* 0x000fe20000000000 */
[----:B------:R-:W-:Y:S06]  /*2e80*/  @P1 BRA `(.L_x_35) ;  /* 0xfffffff400d41947 */ /* 0x000fec000383ffff */
.L_x_27:
[----:B------:R-:W-:Y:S01]  /*2e90*/  UISETP.NE.AND UP0, UPT, UR6, URZ, UPT ;  /* 0x0000003f0600728c */ /* 0x000fe2000bf05270 */
[----:B01----:R-:W0:Y:S01]  /*2ea0*/  LDC R18, c[0x0][0x28c] ;  /* 0x0000a300ff127b82 */ /* 0x003e220000000800 */
[----:B------:R-:W-:Y:S02]  /*2eb0*/  IMAD.U32 R19, RZ, RZ, UR23 ;  /* 0x00000017ff137e24 */ /* 0x000fe4000f8e00ff */
[----:B------:R-:W-:-:S06]  /*2ec0*/  USEL UR6, URZ, 0x1, !UP0 ;  /* 0x000000013f067887 */ /* 0x000fcc000c000000 */
[----:B------:R-:W-:-:S13]  /*2ed0*/  ISETP.NE.AND P0, PT, RZ, UR6, PT ;  /* 0x00000006ff007c0c */ /* 0x000fda000bf05270 */
[----:B------:R-:W-:Y:S05]  /*2ee0*/  @!P0 BRA `(.L_x_36) ;  /* 0x0000000400048947 */ /* 0x000fea0003800000 */
[----:B------:R-:W-:Y:S02]  /*2ef0*/  WARPGROUP.DEPBAR.LE gsb0, 0x0 ;  /* 0x00008000000079c5 */ /* 0x000fe40000010000 */
[----:B------:R-:W-:Y:S01]  /*2f00*/  FADD R151, R24, R151 ;  /* 0x0000009718977221 */ /* 0x000fe20000000000 */
        /* <DEDUP_REMOVED lines=62> */
[----:B------:R-:W-:-:S07]  /*32f0*/  FADD R88, R88, R87 ;  /* 0x0000005758587221 */ /* 0x000fce0000000000 */
.L_x_36:
[----:B0-----:R-:W-:Y:S01]  /*3300*/  ISETP.GE.AND P0, PT, R18, 0x1, PT ;  /* 0x000000011200780c */ /* 0x001fe20003f06270 */
[----:B------:R0:W-:Y:S01]  /*3310*/  SYNCS.ARRIVE.TRANS64.A1T0 RZ, [R19+UR22], RZ ;  /* 0x000000ff13ff79a7 */ /* 0x0001e20008100016 */
[----:B------:R-:W-:-:S11]  /*3320*/  WARPGROUP.DEPBAR.LE gsb0, 0x0 ;  /* 0x00008000000079c5 */ /* 0x000fd60000010000 */
[----:B------:R-:W-:Y:S05]  /*3330*/  @!P0 BRA `(.L_x_37) ;  /* 0x0000000000488947 */ /* 0x000fea0003800000 */
[----:B------:R-:W-:-:S13]  /*3340*/  ISETP.NE.AND P0, PT, R148, 0x3, PT ;  /* 0x000000039400780c */ /* 0x000fda0003f05270 */
[----:B------:R-:W-:Y:S05]  /*3350*/  @!P0 BRA `(.L_x_38) ;  /* 0x0000000000048947 */ /* 0x000fea0003800000 */
[----:B------:R-:W-:Y:S01]  /*3360*/  BPT.TRAP 0x1 ;  /* 0x000000040000795c */ /* 0x000fe20000300000 */
.L_x_38:
[----:B------:R-:W-:-:S13]  /*3370*/  ISETP.NE.AND P0, PT, R13, RZ, PT ;  /* 0x000000ff0d00720c */ /* 0x000fda0003f05270 */
[----:B------:R-:W-:-:S05]  /*3380*/  VOTEU.ANY UP0, P0 ;  /* 0x00000000003f7886 */ /* 0x000fca0000000100 */
[----:B------:R-:W-:-:S06]  /*3390*/  @UP0 UIADD3 UR6, UR10, UR5, URZ ;  /* 0x000000050a060290 */ /* 0x000fcc000fffe03f */
[----:B------:R-:W-:Y:S02]  /*33a0*/  IMAD.U32 R18, RZ, RZ, UR6 ;  /* 0x00000006ff127e24 */ /* 0x000fe4000f8e00ff */
[----:B------:R-:W-:Y:S02]  /*33b0*/  IMAD.U32 R21, RZ, RZ, UR6 ;  /* 0x00000006ff157e24 */ /* 0x000fe4000f8e00ff */
[----:B0-----:R-:W-:-:S05]  /*33c0*/  @P0 IMAD.WIDE.U32 R18, R18, 0x38e38e39, RZ ;  /* 0x38e38e3912120825 */ /* 0x001fca00078e00ff */
[----:B------:R-:W-:-:S05]  /*33d0*/  @P0 SHF.R.U32.HI R18, RZ, 0x1, R19 ;  /* 0x00000001ff120819 */ /* 0x000fca0000011613 */
[----:B------:R-:W-:-:S05]  /*33e0*/  @P0 IMAD R18, R18, -0x9, R21 ;  /* 0xfffffff712120824 */ /* 0x000fca00078e0215 */
[----:B------:R-:W-:-:S05]  /*33f0*/  @P0 LEA R18, R18, UR9, 0x3 ;  /* 0x0000000912120c11 */ /* 0x000fca000f8e18ff */
[----:B------:R-:W-:-:S05]  /*3400*/  @P0 VIADD R19, R18, 0x48 ;  /* 0x0000004812130836 */ /* 0x000fca0000000000 */
[----:B------:R-:W-:-:S04]  /*3410*/  @P0 PRMT R19, R12, 0x654, R19 ;  /* 0x000006540c130816 */ /* 0x000fc80000000013 */
[----:B------:R1:W-:Y:S01]  /*3420*/  @P0 SYNCS.ARRIVE.TRANS64.RED.A1T0 RZ, [R19+URZ], RZ ;  /* 0x000000ff13ff09a7 */ /* 0x0003e2000810043f */
[----:B------:R-:W-:-:S13]  /*3430*/  ISETP.GT.U32.AND P0, PT, R7, 0x1, PT ;  /* 0x000000010700780c */ /* 0x000fda0003f04070 */
[----:B-1----:R-:W-:Y:S05]  /*3440*/  @P0 BRA `(.L_x_37) ;  /* 0x0000000000040947 */ /* 0x002fea0003800000 */
[----:B------:R-:W-:Y:S01]  /*3450*/  BPT.TRAP 0x1 ;  /* 0x000000040000795c */ /* 0x000fe20000300000 */
.L_x_37:
[----:B------:R-:W-:Y:S01]  /*3460*/  SHF.L.U32 R18, R150, 0x1f, RZ ;  /* 0x0000001f96127819 */ /* 0x000fe200000006ff */
[----:B------:R-:W-:Y:S01]  /*3470*/  UIADD3 UR5, UR21, UR5, URZ ;  /* 0x0000000515057290 */ /* 0x000fe2000fffe03f */
[----:B------:R-:W1:Y:S01]  /*3480*/  LDC R29, c[0x0][0x288] ;  /* 0x0000a200ff1d7b82 */ /* 0x000e620000000800 */
[----:B------:R-:W-:Y:S01]  /*3490*/  UISETP.GE.U32.AND UP1, UPT, UR21, 0x9, UPT ;  /* 0x000000091500788c */ /* 0x000fe2000bf26070 */
[----:B------:R-:W-:Y:S01]  /*34a0*/  IMAD.SHL.U32 R26, R16, 0x2, RZ ;  /* 0x00000002101a7824 */ /* 0x000fe200078e00ff */
[----:B------:R-:W-:Y:S02]  /*34b0*/  UISETP.GT.U32.AND UP0, UPT, UR5, 0x8, UPT ;  /* 0x000000080500788c */ /* 0x000fe4000bf04070 */
[----:B------:R-:W-:Y:S02]  /*34c0*/  UIMAD.WIDE.U32 UR6, UR5, 0x38e38e39, URZ ;  /* 0x38e38e39050678a5 */ /* 0x000fe4000f8e003f */
[----:B------:R-:W-:Y:S01]  /*34d0*/  UISETP.LT.U32.AND UP0, UPT, UR21, 0x9, UP0 ;  /* 0x000000091500788c */ /* 0x000fe20008701070 */
[----:B------:R-:W4:Y:S01]  /*34e0*/  SYNCS.PHASECHK.TRANS64.TRYWAIT P0, [UR11+0x8], R18 ;  /* 0x00000812ff0075a7 */ /* 0x000f22000800014b */
[----:B------:R-:W-:Y:S01]  /*34f0*/  USHF.R.U32.HI UR6, URZ, 0x1, UR7 ;  /* 0x000000013f067899 */ /* 0x000fe20008011607 */
[----:B------:R-:W-:Y:S01]  /*3500*/  SHF.R.S32.HI R27, RZ, 0x1f, R26 ;  /* 0x0000001fff1b7819 */ /* 0x000fe2000001141a */
[----:B------:R-:W-:-:S02]  /*3510*/  USEL UR8, URZ, 0x1, !UP0 ;  /* 0x000000013f087887 */ /* 0x000fc4000c000000 */
[----:B------:R-:W-:Y:S02]  /*3520*/  UIMAD UR5, UR6, -0x9, UR5 ;  /* 0xfffffff7060578a4 */ /* 0x000fe4000f8e0205 */
[----:B------:R-:W-:-:S04]  /*3530*/  ULOP3.LUT UR4, UR4, UR8, URZ, 0x3c, !UPT ;  /* 0x0000000804047292 */ /* 0x000fc8000f8e3c3f */
[----:B------:R-:W-:Y:S01]  /*3540*/  @UP1 ULOP3.LUT UR4, UR4, 0x1, UR6, 0x78, !UPT ;  /* 0x0000000104041892 */ /* 0x000fe2000f8e7806 */
[----:B-1--4-:R-:W-:Y:S11]  /*3550*/  @!P0 BRA `(.L_x_39) ;  /* 0x0000006000908947 */ /* 0x012ff60003800000 */
.L_x_202:
[----:B------:R-:W-:Y:S01]  /*3560*/  IMAD.SHL.U32 R28, R6, 0x40, RZ ;  /* 0x00000040061c7824 */ /* 0x000fe200078e00ff */
[----:B------:R-:W-:Y:S01]  /*3570*/  ULDC UR8, c[0x0][0x284] ;  /* 0x0000a10000087ab9 */ /* 0x000fe20000000800 */
[----:B------:R-:W-:Y:S01]  /*3580*/  IMAD.SHL.U32 R33, R5, 0x80, RZ ;  /* 0x0000008005217824 */ /* 0x000fe200078e00ff */
[----:B------:R-:W-:Y:S01]  /*3590*/  SHF.R.S32.HI R34, RZ, 0x1f, R4 ;  /* 0x0000001fff227819 */ /* 0x000fe20000011404 */
[----:B------:R-:W-:Y:S01]  /*35a0*/  ULDC.64 UR6, c[0x0][0x5d0] ;  /* 0x0001740000067ab9 */ /* 0x000fe20000000a00 */
[----:B------:R-:W-:Y:S01]  /*35b0*/  ISETP.GE.AND P0, PT, R28, UR8, PT ;  /* 0x000000081c007c0c */ /* 0x000fe2000bf06270 */
[----:B0-----:R-:W-:Y:S01]  /*35c0*/  IMAD.WIDE.U32 R18, R4, UR6, R26 ;  /* 0x0000000604127c25 */ /* 0x001fe2000f8e001a */
[----:B------:R-:W-:Y:S02]  /*35d0*/  SHF.R.S32.HI R32, RZ, 0x1f, R33 ;  /* 0x0000001fff207819 */ /* 0x000fe40000011421 */
[C---:B------:R-:W-:Y:S01]  /*35e0*/  ISETP.GE.OR P0, PT, R33.reuse, R29, P0 ;  /* 0x0000001d2100720c */ /* 0x040fe20000706670 */
[----:B------:R-:W-:Y:S01]  /*35f0*/  IMAD R5, R34, UR6, RZ ;  /* 0x0000000622057c24 */ /* 0x000fe2000f8e02ff */
[----:B------:R-:W-:-:S03]  /*3600*/  IADD3 R18, P1, R33, R18, RZ ;  /* 0x0000001221127210 */ /* 0x000fc60007f3e0ff */
[----:B------:R-:W-:-:S05]  /*3610*/  IMAD R5, R4, UR7, R5 ;  /* 0x0000000704057c24 */ /* 0x000fca000f8e0205 */
[----:B------:R-:W-:-:S03]  /*3620*/  IADD3.X R19, R32, R19, R5, P1, !PT ;  /* 0x0000001320137210 */ /* 0x000fc60000ffe405 */
[----:B------:R-:W-:Y:S05]  /*3630*/  @P0 BRA `(.L_x_40) ;  /* 0x0000004400b80947 */ /* 0x000fea0003800000 */
[----:B------:R-:W0:Y:S01]  /*3640*/  LDC.64 R30, c[0x0][0x5c8] ;  /* 0x00017200ff1e7b82 */ /* 0x000e220000000a00 */
[----:B------:R-:W-:Y:S01]  /*3650*/  IMAD.WIDE R24, R6, 0x40, R10 ;  /* 0x0000004006187825 */ /* 0x000fe200078e020a */
[----:B------:R-:W-:Y:S01]  /*3660*/  ULDC.64 UR6, c[0x0][0x5c0] ;  /* 0x0001700000067ab9 */ /* 0x000fe20000000a00 */
[----:B------:R-:W-:Y:S02]  /*3670*/  BSSY B0, `(.L_x_40) ;  /* 0x000046a000007945 */ /* 0x000fe40003800000 */
[----:B------:R-:W-:-:S04]  /*3680*/  IMAD R6, R16, -0x2, R29 ;  /* 0xfffffffe10067824 */ /* 0x000fc800078e021d */
[----:B------:R-:W-:Y:S02]  /*3690*/  IMAD.IADD R6, R6, 0x1, -R33 ;  /* 0x0000000106067824 */ /* 0x000fe400078e0a21 */
[-C--:B0-----:R-:W-:Y:S02]  /*36a0*/  IMAD R5, R25, R30.reuse, RZ ;  /* 0x0000001e19057224 */ /* 0x081fe400078e02ff */
[----:B------:R-:W-:-:S04]  /*36b0*/  IMAD.WIDE.U32 R18, R24, R30, R18 ;  /* 0x0000001e18127225 */ /* 0x000fc800078e0012 */
[----:B------:R-:W-:Y:S01]  /*36c0*/  IMAD R21, R24, R31, R5 ;  /* 0x0000001f18157224 */ /* 0x000fe200078e0205 */
[----:B------:R-:W-:Y:S02]  /*36d0*/  LEA R5, P0, R30, R18, 0x3 ;  /* 0x000000121e057211 */ /* 0x000fe400078018ff */
[----:B------:R-:W-:Y:S01]  /*36e0*/  IADD3 R20, P1, R18, UR6, RZ ;  /* 0x0000000612147c10 */ /* 0x000fe2000ff3e0ff */
[----:B------:R-:W-:Y:S01]  /*36f0*/  IMAD.IADD R21, R19, 0x1, R21 ;  /* 0x0000000113157824 */ /* 0x000fe200078e0215 */
[----:B------:R-:W-:-:S04]  /*3700*/  IADD3 R18, P3, R5, UR6, RZ ;  /* 0x0000000605127c10 */ /* 0x000fc8000ff7e0ff */
[----:B------:R-:W-:Y:S01]  /*3710*/  LEA.HI.X R5, R30, R21, R31, 0x3, P0 ;  /* 0x000000151e057211 */ /* 0x000fe200000f1c1f */
[----:B------:R-:W-:Y:S01]  /*3720*/  IMAD.IADD R30, R17, 0x1, -R28 ;  /* 0x00000001111e7824 */ /* 0x000fe200078e0a1c */
[----:B---3-5:R-:W-:Y:S02]  /*3730*/  FSETP.NEU.AND P0, PT, R15, RZ, PT ;  /* 0x000000ff0f00720b */ /* 0x028fe40003f0d000 */
[----:B------:R-:W-:Y:S02]  /*3740*/  IADD3.X R21, R21, UR7, RZ, P1, !PT ;  /* 0x0000000715157c10 */ /* 0x000fe40008ffe4ff */
[----:B------:R-:W-:-:S09]  /*3750*/  IADD3.X R19, R5, UR7, RZ, P3, !PT ;  /* 0x0000000705137c10 */ /* 0x000fd20009ffe4ff */
[----:B------:R-:W-:Y:S05]  /*3760*/  @!P0 BRA `(.L_x_41) ;  /* 0x0000003400608947 */ /* 0x000fea0003800000 */
[----:B------:R-:W-:Y:S01]  /*3770*/  ULDC.64 UR6, c[0x0][0x5b8] ;  /* 0x00016e0000067ab9 */ /* 0x000fe20000000a00 */
[----:B------:R-:W-:Y:S01]  /*3780*/  ULDC.64 UR16, c[0x0][0x5a8] ;  /* 0x00016a0000107ab9 */ /* 0x000fe20000000a00 */
[----:B------:R-:W-:Y:S01]  /*3790*/  IMAD.WIDE.U32 R26, R4, UR6, R26 ;  /* 0x00000006041a7c25 */ /* 0x000fe2000f8e001a */
[----:B------:R-:W-:Y:S01]  /*37a0*/  BSSY B1, `(.L_x_42) ;  /* 0x0000010000017945 */ /* 0x000fe20003800000 */
[----:B------:R-:W-:Y:S02]  /*37b0*/  PRMT R28, RZ, 0x7610, R28 ;  /* 0x00007610ff1c7816 */ /* 0x000fe4000000001c */
[----:B------:R-:W-:Y:S01]  /*37c0*/  IMAD R5, R34, UR6, RZ ;  /* 0x0000000622057c24 */ /* 0x000fe2000f8e02ff */
[----:B------:R-:W-:-:S03]  /*37d0*/  IADD3 R26, P0, R33, R26, RZ ;  /* 0x0000001a211a7210 */ /* 0x000fc60007f1e0ff */
[----:B------:R-:W-:Y:S01]  /*37e0*/  IMAD R5, R4, UR7, R5 ;  /* 0x0000000704057c24 */ /* 0x000fe2000f8e0205 */
[----:B------:R-:W-:Y:S02]  /*37f0*/  ULDC.64 UR6, c[0x0][0x5b0] ;  /* 0x00016c0000067ab9 */ /* 0x000fe40000000a00 */
[----:B------:R-:W-:Y:S02]  /*3800*/  IMAD R29, R25, UR6, RZ ;  /* 0x00000006191d7c24 */ /* 0x000fe4000f8e02ff */
[----:B------:R-:W-:Y:S02]  /*3810*/  IADD3.X R27, R32, R27, R5, P0, !PT ;  /* 0x0000001b201b7210 */ /* 0x000fe400007fe405 */
[----:B------:R-:W-:Y:S01]  /*3820*/  ISETP.GE.AND P0, PT, R30, 0x1, PT ;  /* 0x000000011e00780c */ /* 0x000fe20003f06270 */
[C---:B------:R-:W-:Y:S02]  /*3830*/  IMAD R29, R24.reuse, UR7, R29 ;  /* 0x00000007181d7c24 */ /* 0x040fe4000f8e021d */
[----:B------:R-:W-:Y:S01]  /*3840*/  IMAD.WIDE.U32 R4, R24, UR6, R26 ;  /* 0x0000000618047c25 */ /* 0x000fe2000f8e001a */
[----:B------:R-:W-:-:S02]  /*3850*/  ISETP.LT.OR P4, PT, R6, 0x1, !P0 ;  /* 0x000000010600780c */ /* 0x000fc40004781670 */
[----:B------:R-:W-:-:S04]  /*3860*/  IADD3 R4, P1, R4, UR16, RZ ;  /* 0x0000001004047c10 */ /* 0x000fc8000ff3e0ff */
[----:B------:R-:W-:-:S07]  /*3870*/  IADD3.X R5, R5, UR17, R29, P1, !PT ;  /* 0x0000001105057c10 */ /* 0x000fce0008ffe41d */
[----:B------:R-:W-:Y:S05]  /*3880*/  @P4 BRA `(.L_x_43) ;  /* 0x0000000000044947 */ /* 0x000fea0003800000 */
[----:B------:R0:W5:Y:S02]  /*3890*/  LDG.E.U8 R28, desc[UR14][R4.64] ;  /* 0x0000000e041c7981 */ /* 0x000164000c1e1100 */
.L_x_43:
[----:B------:R-:W-:Y:S05]  /*38a0*/  BSYNC B1 ;  /* 0x0000000000017941 */ /* 0x000fea0003800000 */
.L_x_42:
[----:B-----5:R-:W-:Y:S01]  /*38b0*/  LOP3.LUT R28, R28, 0xff, RZ, 0xc0, !PT ;  /* 0x000000ff1c1c7812 */ /* 0x020fe200078ec0ff */
[----:B------:R-:W-:Y:S01]  /*38c0*/  BSSY B1, `(.L_x_44) ;  /* 0x000000b000017945 */ /* 0x000fe20003800000 */
[----:B------:R-:W-:Y:S02]  /*38d0*/  ISETP.LT.OR P3, PT, R6, 0x2, !P0 ;  /* 0x000000020600780c */ /* 0x000fe40004761670 */
[----:B------:R-:W-:-:S05]  /*38e0*/  F2FP.F16.E5M2.UNPACK_B R28, R28 ;  /* 0x0000001cff1c723e */ /* 0x000fca00020004ff */
[----:B------:R-:W-:-:S05]  /*38f0*/  HADD2.F32 R28, -RZ, R28.H0_H0 ;  /* 0x2000001cff1c7230 */ /* 0x000fca0000004100 */
[----:B------:R-:W-:-:S04]  /*3900*/  FMUL R28, R28, R15 ;  /* 0x0000000f1c1c7220 */ /* 0x000fc80000400000 */
[----:B--2---:R-:W-:-:S05]  /*3910*/  FFMA R28, R151, R14, R28 ;  /* 0x0000000e971c7223 */ /* 0x004fca000000001c */
[----:B------:R-:W-:Y:S02]  /*3920*/  F2FP.SATFINITE.E5M2.F32.PACK_AB_MERGE_C R29, RZ, R28, RZ ;  /* 0x0000001cff1d723e */ /* 0x000fe400048060ff */
[----:B------:R-:W-:-:S03]  /*3930*/  PRMT R28, RZ, 0x7610, R28 ;  /* 0x00007610ff1c7816 */ /* 0x000fc6000000001c */
[----:B------:R1:W-:Y:S01]  /*3940*/  @!P4 STG.E.U8 desc[UR14][R20.64], R29 ;  /* 0x0000001d1400c986 */ /* 0x0003e2000c10110e */
[----:B------:R-:W-:Y:S05]  /*3950*/  @P3 BRA `(.L_x_45) ;  /* 0x0000000000043947 */ /* 0x000fea0003800000 */
[----:B------:R2:W5:Y:S02]  /*3960*/  LDG.E.U8 R28, desc[UR14][R4.64+0x1] ;  /* 0x0000010e041c7981 */ /* 0x000564000c1e1100 */
.L_x_45:
[----:B------:R-:W-:Y:S05]  /*3970*/  BSYNC B1 ;  /* 0x0000000000017941 */ /* 0x000fea0003800000 */
.L_x_44:
[----:B-----5:R-:W-:Y:S01]  /*3980*/  LOP3.LUT R28, R28, 0xff, RZ, 0xc0, !PT ;  /* 0x000000ff1c1c7812 */ /* 0x020fe200078ec0ff */
[----:B------:R-:W-:Y:S01]  /*3990*/  BSSY B1, `(.L_x_46) ;  /* 0x0000013000017945 */ /* 0x000fe20003800000 */
[----:B-1----:R-:W-:Y:S02]  /*39a0*/  IADD3 R29, P1, R24, 0x8, RZ ;  /* 0x00000008181d7810 */ /* 0x002fe40007f3e0ff */
[----:B------:R-:W-:-:S03]  /*39b0*/  F2FP.F16.E5M2.UNPACK_B R28, R28 ;  /* 0x0000001cff1c723e */ /* 0x000fc600020004ff */
[----:B------:R-:W-:Y:S01]  /*39c0*/  IMAD.X R24, RZ, RZ, R25, P1 ;  /* 0x000000ffff187224 */ /* 0x000fe200008e0619 */
[----:B------:R-:W-:Y:S01]  /*39d0*/  ISETP.GE.AND P1, PT, R30, 0x9, PT ;  /* 0x000000091e00780c */ /* 0x000fe20003f26270 */
[----:B------:R-:W-:Y:S02]  /*39e0*/  HADD2.F32 R28, -RZ, R28.H0_H0 ;  /* 0x2000001cff1c7230 */ /* 0x000fe40000004100 */
[----:B------:R-:W-:Y:S01]  /*39f0*/  IMAD R24, R24, UR6, RZ ;  /* 0x0000000618187c24 */ /* 0x000fe2000f8e02ff */
[----:B------:R-:W-:Y:S01]  /*3a00*/  ISETP.LT.OR P5, PT, R6, 0x1, !P1 ;  /* 0x000000010600780c */ /* 0x000fe20004fa1670 */
[----:B------:R-:W-:-:S04]  /*3a10*/  IMAD.WIDE.U32 R26, R29, UR6, R26 ;  /* 0x000000061d1a7c25 */ /* 0x000fc8000f8e001a */
[----:B------:R-:W-:Y:S01]  /*3a20*/  FMUL R25, R28, R15 ;  /* 0x0000000f1c197220 */ /* 0x000fe20000400000 */
[----:B------:R-:W-:-:S03]  /*3a30*/  IMAD R29, R29, UR7, R24 ;  /* 0x000000071d1d7c24 */ /* 0x000fc6000f8e0218 */
[----:B------:R-:W-:Y:S01]  /*3a40*/  FFMA R25, R146, R14, R25 ;  /* 0x0000000e92197223 */ /* 0x000fe20000000019 */
[----:B------:R-:W-:Y:S02]  /*3a50*/  IADD3 R24, P4, R26, UR16, RZ ;  /* 0x000000101a187c10 */ /* 0x000fe4000ff9e0ff */
[----:B------:R-:W-:Y:S02]  /*3a60*/  PRMT R26, RZ, 0x7610, R26 ;  /* 0x00007610ff1a7816 */ /* 0x000fe4000000001a */
[----:B------:R-:W-:Y:S02]  /*3a70*/  F2FP.SATFINITE.E5M2.F32.PACK_AB_MERGE_C R31, RZ, R25, RZ ;  /* 0x00000019ff1f723e */ /* 0x000fe400048060ff */
[----:B------:R-:W-:-:S03]  /*3a80*/  IADD3.X R25, R27, UR17, R29, P4, !PT ;  /* 0x000000111b197c10 */ /* 0x000fc6000a7fe41d */
[----:B------:R1:W-:Y:S01]  /*3a90*/  @!P3 STG.E.U8 desc[UR14][R20.64+0x1], R31 ;  /* 0x0000011f1400b986 */ /* 0x0003e2000c10110e */
[----:B------:R-:W-:Y:S05]  /*3aa0*/  @P5 BRA `(.L_x_47) ;  /* 0x0000000000045947 */ /* 0x000fea0003800000 */
[----:B------:R3:W5:Y:S02]  /*3ab0*/  LDG.E.U8 R26, desc[UR14][R24.64] ;  /* 0x0000000e181a7981 */ /* 0x000764000c1e1100 */
.L_x_47:
[----:B------:R-:W-:Y:S05]  /*3ac0*/  BSYNC B1 ;  /* 0x0000000000017941 */ /* 0x000fea0003800000 */
.L_x_46:
[----:B-----5:R-:W-:Y:S01]  /*3ad0*/  LOP3.LUT R26, R26, 0xff, RZ, 0xc0, !PT ;  /* 0x000000ff1a1a7812 */ /* 0x020fe200078ec0ff */
[----:B------:R-:W-:Y:S01]  /*3ae0*/  BSSY B1, `(.L_x_48) ;  /* 0x000000b000017945 */ /* 0x000fe20003800000 */
[----:B------:R-:W-:Y:S02]  /*3af0*/  ISETP.LT.OR P3, PT, R6, 0x2, !P1 ;  /* 0x000000020600780c */ /* 0x000fe40004f61670 */
[----:B------:R-:W-:-:S05]  /*3b00*/  F2FP.F16.E5M2.UNPACK_B R26, R26 ;  /* 0x0000001aff1a723e */ /* 0x000fca00020004ff */
[----:B------:R-:W-:-:S05]  /*3b10*/  HADD2.F32 R26, -RZ, R26.H0_H0 ;  /* 0x2000001aff1a7230 */ /* 0x000fca0000004100 */
[----:B------:R-:W-:-:S04]  /*3b20*/  FMUL R26, R26, R15 ;  /* 0x0000000f1a1a7220 */ /* 0x000fc80000400000 */
[----:B------:R-:W-:-:S05]  /*3b30*/  FFMA R26, R149, R14, R26 ;  /* 0x0000000e951a7223 */ /* 0x000fca000000001a */
[----:B------:R-:W-:Y:S02]  /*3b40*/  F2FP.SATFINITE.E5M2.F32.PACK_AB_MERGE_C R27, RZ, R26, RZ ;  /* 0x0000001aff1b723e */ /* 0x000fe400048060ff */
[----:B------:R-:W-:-:S03]  /*3b50*/  PRMT R26, RZ, 0x7610, R26 ;  /* 0x00007610ff1a7816 */ /* 0x000fc6000000001a */
[----:B------:R4:W-:Y:S01]  /*3b60*/  @!P5 STG.E.U8 desc[UR14][R18.64], R27 ;  /* 0x0000001b1200d986 */ /* 0x0009e2000c10110e */
[----:B------:R-:W-:Y:S05]  /*3b70*/  @P3 BRA `(.L_x_49) ;  /* 0x0000000000043947 */ /* 0x000fea0003800000 */
[----:B------:R0:W5:Y:S02]  /*3b80*/  LDG.E.U8 R26, desc[UR14][R24.64+0x1] ;  /* 0x0000010e181a7981 */ /* 0x000164000c1e1100 */
.L_x_49:
[----:B------:R-:W-:Y:S05]  /*3b90*/  BSYNC B1 ;  /* 0x0000000000017941 */ /* 0x000fea0003800000 */
.L_x_48:
[----:B-----5:R-:W-:Y:S01]  /*3ba0*/  LOP3.LUT R26, R26, 0xff, RZ, 0xc0, !PT ;  /* 0x000000ff1a1a7812 */ /* 0x020fe200078ec0ff */
[----:B------:R-:W-:Y:S01]  /*3bb0*/  BSSY B1, `(.L_x_50) ;  /* 0x000000b000017945 */ /* 0x000fe20003800000 */
[----:B------:R-:W-:Y:S02]  /*3bc0*/  ISETP.LT.OR P4, PT, R6, 0x9, !P0 ;  /* 0x000000090600780c */ /* 0x000fe40004781670 */
[----:B------:R-:W-:-:S05]  /*3bd0*/  F2FP.F16.E5M2.UNPACK_B R26, R26 ;  /* 0x0000001aff1a723e */ /* 0x000fca00020004ff */
[----:B------:R-:W-:-:S05]  /*3be0*/  HADD2.F32 R26, -RZ, R26.H0_H0 ;  /* 0x2000001aff1a7230 */ /* 0x000fca0000004100 */
[----:B----4-:R-:W-:Y:S01]  /*3bf0*/  FMUL R27, R26, R15 ;  /* 0x0000000f1a1b7220 */ /* 0x010fe20000400000 */
[----:B------:R-:W-:-:S03]  /*3c00*/  PRMT R26, RZ, 0x7610, R26 ;  /* 0x00007610ff1a7816 */ /* 0x000fc6000000001a */
[----:B------:R-:W-:-:S05]  /*3c10*/  FFMA R27, R144, R14, R27 ;  /* 0x0000000e901b7223 */ /* 0x000fca000000001b */
[----:B------:R-:W-:-:S05]  /*3c20*/  F2FP.SATFINITE.E5M2.F32.PACK_AB_MERGE_C R27, RZ, R27, RZ ;  /* 0x0000001bff1b723e */ /* 0x000fca00048060ff */
[----:B------:R4:W-:Y:S01]  /*3c30*/  @!P3 STG.E.U8 desc[UR14][R18.64+0x1], R27 ;  /* 0x0000011b1200b986 */ /* 0x0009e2000c10110e */
[----:B------:R-:W-:Y:S05]  /*3c40*/  @P4 BRA `(.L_x_51) ;  /* 0x0000000000044947 */ /* 0x000fea0003800000 */
[----:B------:R0:W5:Y:S02]  /*3c50*/  LDG.E.U8 R26, desc[UR14][R4.64+0x8] ;  /* 0x0000080e041a7981 */ /* 0x000164000c1e1100 */
.L_x_51:
[----:B------:R-:W-:Y:S05]  /*3c60*/  BSYNC B1 ;  /* 0x0000000000017941 */ /* 0x000fea0003800000 */
.L_x_50:
[----:B-----5:R-:W-:Y:S01]  /*3c70*/  LOP3.LUT R26, R26, 0xff, RZ, 0xc0, !PT ;  /* 0x000000ff1a1a7812 */ /* 0x020fe200078ec0ff */
[----:B------:R-:W-:Y:S01]  /*3c80*/  BSSY B1, `(.L_x_52) ;  /* 0x000000b000017945 */ /* 0x000fe20003800000 */
[----:B------:R-:W-:Y:S02]  /*3c90*/  ISETP.LT.OR P3, PT, R6, 0xa, !P0 ;  /* 0x0000000a0600780c */ /* 0x000fe40004761670 */
[----:B------:R-:W-:-:S05]  /*3ca0*/  F2FP.F16.E5M2.UNPACK_B R26, R26 ;  /* 0x0000001aff1a723e */ /* 0x000fca00020004ff */
[----:B------:R-:W-:-:S05]  /*3cb0*/  HADD2.F32 R26, -RZ, R26.H0_H0 ;  /* 0x2000001aff1a7230 */ /* 0x000fca0000004100 */
[----:B------:R-:W-:-:S04]  /*3cc0*/  FMUL R26, R26, R15 ;  /* 0x0000000f1a1a7220 */ /* 0x000fc80000400000 */
[----:B------:R-:W-:-:S05]  /*3cd0*/  FFMA R26, R147, R14, R26 ;  /* 0x0000000e931a7223 */ /* 0x000fca000000001a */
[----:B----4-:R-:W-:Y:S02]  /*3ce0*/  F2FP.SATFINITE.E5M2.F32.PACK_AB_MERGE_C R27, RZ, R26, RZ ;  /* 0x0000001aff1b723e */ /* 0x010fe400048060ff */
[----:B------:R-:W-:-:S03]  /*3cf0*/  PRMT R26, RZ, 0x7610, R26 ;  /* 0x00007610ff1a7816 */ /* 0x000fc6000000001a */
[----:B------:R4:W-:Y:S01]  /*3d00*/  @!P4 STG.E.U8 desc[UR14][R20.64+0x8], R27 ;  /* 0x0000081b1400c986 */ /* 0x0009e2000c10110e */
[----:B------:R-:W-:Y:S05]  /*3d10*/  @P3 BRA `(.L_x_53) ;  /* 0x0000000000043947 */ /* 0x000fea0003800000 */
[----:B------:R0:W5:Y:S02]  /*3d20*/  LDG.E.U8 R26, desc[UR14][R4.64+0x9] ;  /* 0x0000090e041a7981 */ /* 0x000164000c1e1100 */
.L_x_53:
[----:B------:R-:W-:Y:S05]  /*3d30*/  BSYNC B1 ;  /* 0x0000000000017941 */ /* 0x000fea0003800000 */
.L_x_52:
        /* <DEDUP_REMOVED lines=12> */
.L_x_55:
[----:B------:R-:W-:Y:S05]  /*3e00*/  BSYNC B1 ;  /* 0x0000000000017941 */ /* 0x000fea0003800000 */
.L_x_54:
        /* <DEDUP_REMOVED lines=12> */
.L_x_57:
[----:B------:R-:W-:Y:S05]  /*3ed0*/  BSYNC B1 ;  /* 0x0000000000017941 */ /* 0x000fea0003800000 */
.L_x_56:
        /* <DEDUP_REMOVED lines=12> */
.L_x_59:
[----:B------:R-:W-:Y:S05]  /*3fa0*/  BSYNC B1 ;  /* 0x0000000000017941 */ /* 0x000fea0003800000 */
.L_x_58:
        /* <DEDUP_REMOVED lines=12> */
.L_x_61:
[----:B------:R-:W-:Y:S05]  /*4070*/  BSYNC B1 ;  /* 0x0000000000017941 */ /* 0x000fea0003800000 */
.L_x_60:
        /* <DEDUP_REMOVED lines=12> */
.L_x_63:
[----:B------:R-:W-:Y:S05]  /*4140*/  BSYNC B1 ;  /* 0x0000000000017941 */ /* 0x000fea0003800000 */
.L_x_62:
        /* <DEDUP_REMOVED lines=12> */
.L_x_65:
[----:B------:R-:W-:Y:S05]  /*4210*/  BSYNC B1 ;  /* 0x0000000000017941 */ /* 0x000fea0003800000 */
.L_x_64:
        /* <DEDUP_REMOVED lines=12> */
.L_x_67:
[----:B------:R-:W-:Y:S05]  /*42e0*/  BSYNC B1 ;  /* 0x0000000000017941 */ /* 0x000fea0003800000 */
.L_x_66:
        /* <DEDUP_REMOVED lines=12> */
.L_x_69:
[----:B------:R-:W-:Y:S05]  /*43b0*/  BSYNC B1 ;  /* 0x0000000000017941 */ /* 0x000fea0003800000 */
.L_x_68:
        /* <DEDUP_REMOVED lines=12> */
.L_x_71:
[----:B------:R-:W-:Y:S05]  /*4480*/  BSYNC B1 ;  /* 0x0000000000017941 */ /* 0x000fea0003800000 */
.L_x_70:
        /* <DEDUP_REMOVED lines=12> */
.L_x_73:
[----:B------:R-:W-:Y:S05]  /*4550*/  BSYNC B1 ;  /* 0x0000000000017941 */ /* 0x000fea0003800000 */
.L_x_72:
        /* <DEDUP_REMOVED lines=12> */
.L_x_75:
[----:B------:R-:W-:Y:S05]  /*4620*/  BSYNC B1 ;  /* 0x0000000000017941 */ /* 0x000fea0003800000 */
.L_x_74:
        /* <DEDUP_REMOVED lines=12> */
.L_x_77:
[----:B------:R-:W-:Y:S05]  /*46f0*/  BSYNC B1 ;  /* 0x0000000000017941 */ /* 0x000fea0003800000 */
.L_x_76:
        /* <DEDUP_REMOVED lines=12> */
.L_x_79:
[----:B------:R-:W-:Y:S05]  /*47c0*/  BSYNC B1 ;  /* 0x0000000000017941 */ /* 0x000fea0003800000 */
.L_x_78:
        /* <DEDUP_REMOVED lines=12> */
.L_x_81:
[----:B------:R-:W-:Y:S05]  /*4890*/  BSYNC B1 ;  /* 0x0000000000017941 */ /* 0x000fea0003800000 */
.L_x_80:
        /* <DEDUP_REMOVED lines=12> */
.L_x_83:
[----:B------:R-:W-:Y:S05]  /*4960*/  BSYNC B1 ;  /* 0x0000000000017941 */ /* 0x000fea0003800000 */
.L_x_82:
        /* <DEDUP_REMOVED lines=12> */
.L_x_85:
[----:B------:R-:W-:Y:S05]  /*4a30*/  BSYNC B1 ;  /* 0x0000000000017941 */ /* 0x000fea0003800000 */
.L_x_84:
        /* <DEDUP_REMOVED lines=12> */
.L_x_87:
[----:B------:R-:W-:Y:S05]  /*4b00*/  BSYNC B1 ;  /* 0x0000000000017941 */ /* 0x000fea0003800000 */
.L_x_86:
        /* <DEDUP_REMOVED lines=12> */
.L_x_89:
[----:B------:R-:W-:Y:S05]  /*4bd0*/  BSYNC B1 ;  /* 0x0000000000017941 */ /* 0x000fea0003800000 */
.L_x_88:
        /* <DEDUP_REMOVED lines=12> */
.L_x_91:
[----:B------:R-:W-:Y:S05]  /*4ca0*/  BSYNC B1 ;  /* 0x0000000000017941 */ /* 0x000fea0003800000 */
.L_x_90:
        /* <DEDUP_REMOVED lines=12> */
.L_x_93:
[----:B------:R-:W-:Y:S05]  /*4d70*/  BSYNC B1 ;  /* 0x0000000000017941 */ /* 0x000fea0003800000 */
.L_x_92:
        /* <DEDUP_REMOVED lines=12> */
.L_x_95:
[----:B------:R-:W-:Y:S05]  /*4e40*/  BSYNC B1 ;  /* 0x0000000000017941 */ /* 0x000fea0003800000 */
.L_x_94:
        /* <DEDUP_REMOVED lines=12> */
.L_x_97:
[----:B------:R-:W-:Y:S05]  /*4f10*/  BSYNC B1 ;  /* 0x0000000000017941 */ /* 0x000fea0003800000 */
.L_x_96:
        /* <DEDUP_REMOVED lines=12> */
.L_x_99:
[----:B------:R-:W-:Y:S05]  /*4fe0*/  BSYNC B1 ;  /* 0x0000000000017941 */ /* 0x000fea0003800000 */
.L_x_98:
        /* <DEDUP_REMOVED lines=12> */
.L_x_101:
[----:B------:R-:W-:Y:S05]  /*50b0*/  BSYNC B1 ;  /* 0x0000000000017941 */ /* 0x000fea0003800000 */
.L_x_100:
        /* <DEDUP_REMOVED lines=12> */
.L_x_103:
[----:B------:R-:W-:Y:S05]  /*5180*/  BSYNC B1 ;  /* 0x0000000000017941 */ /* 0x000fea0003800000 */
.L_x_102:
        /* <DEDUP_REMOVED lines=12> */
.L_x_105:
[----:B------:R-:W-:Y:S05]  /*5250*/  BSYNC B1 ;  /* 0x0000000000017941 */ /* 0x000fea0003800000 */
.L_x_104:
        /* <DEDUP_REMOVED lines=12> */
.L_x_107:
[----:B------:R-:W-:Y:S05]  /*5320*/  BSYNC B1 ;  /* 0x0000000000017941 */ /* 0x000fea0003800000 */
.L_x_106:
        /* <DEDUP_REMOVED lines=12> */
.L_x_109:
[----:B------:R-:W-:Y:S05]  /*53f0*/  BSYNC B1 ;  /* 0x0000000000017941 */ /* 0x000fea0003800000 */
.L_x_108:
        /* <DEDUP_REMOVED lines=12> */
.L_x_111:
[----:B------:R-:W-:Y:S05]  /*54c0*/  BSYNC B1 ;  /* 0x0000000000017941 */ /* 0x000fea0003800000 */
.L_x_110:
        /* <DEDUP_REMOVED lines=12> */
.L_x_113:
[----:B------:R-:W-:Y:S05]  /*5590*/  BSYNC B1 ;  /* 0x0000000000017941 */ /* 0x000fea0003800000 */
.L_x_112:
        /* <DEDUP_REMOVED lines=12> */
.L_x_115:
[----:B------:R-:W-:Y:S05]  /*5660*/  BSYNC B1 ;  /* 0x0000000000017941 */ /* 0x000fea0003800000 */
.L_x_114:
        /* <DEDUP_REMOVED lines=12> */
.L_x_117:
[----:B------:R-:W-:Y:S05]  /*5730*/  BSYNC B1 ;  /* 0x0000000000017941 */ /* 0x000fea0003800000 */
.L_x_116:
        /* <DEDUP_REMOVED lines=12> */
.L_x_119:
[----:B------:R-:W-:Y:S05]  /*5800*/  BSYNC B1 ;  /* 0x0000000000017941 */ /* 0x000fea0003800000 */
.L_x_118:
        /* <DEDUP_REMOVED lines=12> */
.L_x_121:
[----:B------:R-:W-:Y:S05]  /*58d0*/  BSYNC B1 ;  /* 0x0000000000017941 */ /* 0x000fea0003800000 */
.L_x_120:
        /* <DEDUP_REMOVED lines=12> */
.L_x_123:
[----:B------:R-:W-:Y:S05]  /*59a0*/  BSYNC B1 ;  /* 0x0000000000017941 */ /* 0x000fea0003800000 */
.L_x_122:
        /* <DEDUP_REMOVED lines=12> */
.L_x_125:
[----:B------:R-:W-:Y:S05]  /*5a70*/  BSYNC B1 ;  /* 0x0000000000017941 */ /* 0x000fea0003800000 */
.L_x_124:
        /* <DEDUP_REMOVED lines=12> */
.L_x_127:
[----:B------:R-:W-:Y:S05]  /*5b40*/  BSYNC B1 ;  /* 0x0000000000017941 */ /* 0x000fea0003800000 */
.L_x_126:
        /* <DEDUP_REMOVED lines=12> */
.L_x_129:
[----:B------:R-:W-:Y:S05]  /*5c10*/  BSYNC B1 ;  /* 0x0000000000017941 */ /* 0x000fea0003800000 */
.L_x_128:
        /* <DEDUP_REMOVED lines=12> */
.L_x_131:
[----:B------:R-:W-:Y:S05]  /*5ce0*/  BSYNC B1 ;  /* 0x0000000000017941 */ /* 0x000fea0003800000 */
.L_x_130:
        /* <DEDUP_REMOVED lines=12> */
.L_x_133:
[----:B------:R-:W-:Y:S05]  /*5db0*/  BSYNC B1 ;  /* 0x0000000000017941 */ /* 0x000fea0003800000 */
.L_x_132:
        /* <DEDUP_REMOVED lines=12> */
.L_x_135:
[----:B------:R-:W-:Y:S05]  /*5e80*/  BSYNC B1 ;  /* 0x0000000000017941 */ /* 0x000fea0003800000 */
.L_x_134:
        /* <DEDUP_REMOVED lines=12> */
.L_x_137:
[----:B------:R-:W-:Y:S05]  /*5f50*/  BSYNC B1 ;  /* 0x0000000000017941 */ /* 0x000fea0003800000 */
.L_x_136:
        /* <DEDUP_REMOVED lines=12> */
.L_x_139:
[----:B------:R-:W-:Y:S05]  /*6020*/  BSYNC B1 ;  /* 0x0000000000017941 */ /* 0x000fea0003800000 */
.L_x_138:
        /* <DEDUP_REMOVED lines=12> */
.L_x_141:
[----:B------:R-:W-:Y:S05]  /*60f0*/  BSYNC B1 ;  /* 0x0000000000017941 */ /* 0x000fea0003800000 */
.L_x_140:
        /* <DEDUP_REMOVED lines=12> */
.L_x_143:
[----:B------:R-:W-:Y:S05]  /*61c0*/  BSYNC B1 ;  /* 0x0000000000017941 */ /* 0x000fea0003800000 */
.L_x_142:
        /* <DEDUP_REMOVED lines=12> */
.L_x_145:
[----:B------:R-:W-:Y:S05]  /*6290*/  BSYNC B1 ;  /* 0x0000000000017941 */ /* 0x000fea0003800000 */
.L_x_144:
        /* <DEDUP_REMOVED lines=12> */
.L_x_147:
[----:B------:R-:W-:Y:S05]  /*6360*/  BSYNC B1 ;  /* 0x0000000000017941 */ /* 0x000fea0003800000 */
.L_x_146:
        /* <DEDUP_REMOVED lines=12> */
.L_x_149:
[----:B------:R-:W-:Y:S05]  /*6430*/  BSYNC B1 ;  /* 0x0000000000017941 */ /* 0x000fea0003800000 */
.L_x_148:
        /* <DEDUP_REMOVED lines=12> */
.L_x_151:
[----:B------:R-:W-:Y:S05]  /*6500*/  BSYNC B1 ;  /* 0x0000000000017941 */ /* 0x000fea0003800000 */
.L_x_150:
        /* <DEDUP_REMOVED lines=12> */
.L_x_153:
[----:B------:R-:W-:Y:S05]  /*65d0*/  BSYNC B1 ;  /* 0x0000000000017941 */ /* 0x000fea0003800000 */
.L_x_152:
        /* <DEDUP_REMOVED lines=12> */
.L_x_155:
[----:B------:R-:W-:Y:S05]  /*66a0*/  BSYNC B1 ;  /* 0x0000000000017941 */ /* 0x000fea0003800000 */
.L_x_154:
        /* <DEDUP_REMOVED lines=12> */
.L_x_157:
[----:B------:R-:W-:Y:S05]  /*6770*/  BSYNC B1 ;  /* 0x0000000000017941 */ /* 0x000fea0003800000 */
.L_x_156:
        /* <DEDUP_REMOVED lines=12> */
.L_x_159:
[----:B------:R-:W-:Y:S05]  /*6840*/  BSYNC B1 ;  /* 0x0000000000017941 */ /* 0x000fea0003800000 */
.L_x_158:
        /* <DEDUP_REMOVED lines=12> */
.L_x_161:
[----:B------:R-:W-:Y:S05]  /*6910*/  BSYNC B1 ;  /* 0x0000000000017941 */ /* 0x000fea0003800000 */
.L_x_160:
        /* <DEDUP_REMOVED lines=12> */
.L_x_163:
[----:B------:R-:W-:Y:S05]  /*69e0*/  BSYNC B1 ;  /* 0x0000000000017941 */ /* 0x000fea0003800000 */
.L_x_162:
[----:B-----5:R-:W-:Y:S01]  /*69f0*/  LOP3.LUT R26, R26, 0xff, RZ, 0xc0, !PT ;  /* 0x000000ff1a1a7812 */ /* 0x020fe200078ec0ff */
[----:B------:R-:W-:Y:S01]  /*6a00*/  BSSY B1, `(.L_x_164) ;  /* 0x000000b000017945 */ /* 0x000fe20003800000 */
[----:B------:R-:W-:Y:S02]  /*6a10*/  ISETP.LT.OR P0, PT, R6, 0x7a, !P0 ;  /* 0x0000007a0600780c */ /* 0x000fe40004701670 */
[----:B------:R-:W-:-:S05]  /*6a20*/  F2FP.F16.E5M2.UNPACK_B R26, R26 ;  /* 0x0000001aff1a723e */ /* 0x000fca00020004ff */
[----:B------:R-:W-:-:S05]  /*6a30*/  HADD2.F32 R26, -RZ, R26.H0_H0 ;  /* 0x2000001aff1a7230 */ /* 0x000fca0000004100 */
[----:B------:R-:W-:-:S04]  /*6a40*/  FMUL R26, R26, R15 ;  /* 0x0000000f1a1a7220 */ /* 0x000fc80000400000 */
[----:B------:R-:W-:Y:S01]  /*6a50*/  FFMA R26, R23, R14, R26 ;  /* 0x0000000e171a7223 */ /* 0x000fe2000000001a */
[----:B------:R-:W-:-:S04]  /*6a60*/  PRMT R23, RZ, 0x7610, R23 ;  /* 0x00007610ff177816 */ /* 0x000fc80000000017 */
[----:B----4-:R-:W-:-:S05]  /*6a70*/  F2FP.SATFINITE.E5M2.F32.PACK_AB_MERGE_C R27, RZ, R26, RZ ;  /* 0x0000001aff1b723e */ /* 0x010fca00048060ff */
[----:B------:R4:W-:Y:S01]  /*6a80*/  @!P4 STG.E.U8 desc[UR14][R20.64+0x78], R27 ;  /* 0x0000781b1400c986 */ /* 0x0009e2000c10110e */
[----:B------:R-:W-:Y:S05]  /*6a90*/  @P0 BRA `(.L_x_165) ;  /* 0x0000000000040947 */ /* 0x000fea0003800000 */
[----:B------:R0:W5:Y:S02]  /*6aa0*/  LDG.E.U8 R23, desc[UR14][R4.64+0x79] ;  /* 0x0000790e04177981 */ /* 0x000164000c1e1100 */
.L_x_165:
[----:B------:R-:W-:Y:S05]  /*6ab0*/  BSYNC B1 ;  /* 0x0000000000017941 */ /* 0x000fea0003800000 */
.L_x_164:
[----:B-----5:R-:W-:Y:S01]  /*6ac0*/  LOP3.LUT R23, R23, 0xff, RZ, 0xc0, !PT ;  /* 0x000000ff17177812 */ /* 0x020fe200078ec0ff */
[----:B------:R-:W-:Y:S01]  /*6ad0*/  BSSY B1, `(.L_x_166) ;  /* 0x000000b000017945 */ /* 0x000fe20003800000 */
[----:B------:R-:W-:Y:S02]  /*6ae0*/  ISETP.LT.OR P3, PT, R6, 0x79, !P1 ;  /* 0x000000790600780c */ /* 0x000fe40004f61670 */
[----:B------:R-:W-:-:S05]  /*6af0*/  F2FP.F16.E5M2.UNPACK_B R23, R23 ;  /* 0x00000017ff17723e */ /* 0x000fca00020004ff */
[----:B0-2---:R-:W-:-:S05]  /*6b00*/  HADD2.F32 R4, -RZ, R23.H0_H0 ;  /* 0x20000017ff047230 */ /* 0x005fca0000004100 */
[----:B------:R-:W-:Y:S01]  /*6b10*/  FMUL R5, R4, R15 ;  /* 0x0000000f04057220 */ /* 0x000fe20000400000 */
[----:B------:R-:W-:-:S03]  /*6b20*/  PRMT R4, RZ, 0x7610, R4 ;  /* 0x00007610ff047816 */ /* 0x000fc60000000004 */
[----:B------:R-:W-:-:S05]  /*6b30*/  FFMA R5, R22, R14, R5 ;  /* 0x0000000e16057223 */ /* 0x000fca0000000005 */
[----:B------:R-:W-:-:S05]  /*6b40*/  F2FP.SATFINITE.E5M2.F32.PACK_AB_MERGE_C R5, RZ, R5, RZ ;  /* 0x00000005ff05723e */ /* 0x000fca00048060ff */
[----:B------:R0:W-:Y:S01]  /*6b50*/  @!P0 STG.E.U8 desc[UR14][R20.64+0x79], R5 ;  /* 0x0000790514008986 */ /* 0x0001e2000c10110e */
[----:B------:R-:W-:Y:S05]  /*6b60*/  @P3 BRA `(.L_x_167) ;  /* 0x0000000000043947 */ /* 0x000fea0003800000 */
[----:B------:R2:W5:Y:S02]  /*6b70*/  LDG.E.U8 R4, desc[UR14][R24.64+0x78] ;  /* 0x0000780e18047981 */ /* 0x000564000c1e1100 */
.L_x_167:
[----:B------:R-:W-:Y:S05]  /*6b80*/  BSYNC B1 ;  /* 0x0000000000017941 */ /* 0x000fea0003800000 */
.L_x_166:
[----:B-----5:R-:W-:Y:S01]  /*6b90*/  LOP3.LUT R4, R4, 0xff, RZ, 0xc0, !PT ;  /* 0x000000ff04047812 */ /* 0x020fe200078ec0ff */
[----:B------:R-:W-:Y:S01]  /*6ba0*/  BSSY B1, `(.L_x_168) ;  /* 0x000000b000017945 */ /* 0x000fe20003800000 */
[----:B------:R-:W-:Y:S02]  /*6bb0*/  ISETP.LT.OR P1, PT, R6, 0x7a, !P1 ;  /* 0x0000007a0600780c */ /* 0x000fe40004f21670 */
[----:B------:R-:W-:-:S05]  /*6bc0*/  F2FP.F16.E5M2.UNPACK_B R4, R4 ;  /* 0x00000004ff04723e */ /* 0x000fca00020004ff */
[----:B------:R-:W-:-:S05]  /*6bd0*/  HADD2.F32 R4, -RZ, R4.H0_H0 ;  /* 0x20000004ff047230 */ /* 0x000fca0000004100 */
[----:B------:R-:W-:-:S04]  /*6be0*/  FMUL R4, R4, R15 ;  /* 0x0000000f04047220 */ /* 0x000fc80000400000 */
[----:B------:R-:W-:-:S05]  /*6bf0*/  FFMA R4, R89, R14, R4 ;  /* 0x0000000e59047223 */ /* 0x000fca0000000004 */
[----:B0-----:R-:W-:Y:S02]  /*6c00*/  F2FP.SATFINITE.E5M2.F32.PACK_AB_MERGE_C R5, RZ, R4, RZ ;  /* 0x00000004ff05723e */ /* 0x001fe400048060ff */
[----:B------:R-:W-:-:S03]  /*6c10*/  PRMT R4, RZ, 0x7610, R4 ;  /* 0x00007610ff047816 */ /* 0x000fc60000000004 */
[----:B------:R0:W-:Y:S01]  /*6c20*/  @!P3 STG.E.U8 desc[UR14][R18.64+0x78], R5 ;  /* 0x000078051200b986 */ /* 0x0001e2000c10110e */
[----:B------:R-:W-:Y:S05]  /*6c30*/  @P1 BRA `(.L_x_169) ;  /* 0x0000000000041947 */ /* 0x000fea0003800000 */
[----:B------:R0:W5:Y:S02]  /*6c40*/  LDG.E.U8 R4, desc[UR14][R24.64+0x79] ;  /* 0x0000790e18047981 */ /* 0x000164000c1e1100 */
.L_x_169:
[----:B------:R-:W-:Y:S05]  /*6c50*/  BSYNC B1 ;  /* 0x0000000000017941 */ /* 0x000fea0003800000 */
.L_x_168:
[----:B------:R-:W-:Y:S05]  /*6c60*/  @P1 BRA `(.L_x_170) ;  /* 0x0000001000281947 */ /* 0x000fea0003800000 */
[----:B-----5:R-:W-:-:S04]  /*6c70*/  LOP3.LUT R4, R4, 0xff, RZ, 0xc0, !PT ;  /* 0x000000ff04047812 */ /* 0x020fc800078ec0ff */
[----:B------:R-:W-:-:S05]  /*6c80*/  F2FP.F16.E5M2.UNPACK_B R4, R4 ;  /* 0x00000004ff04723e */ /* 0x000fca00020004ff */
[----:B------:R-:W-:-:S05]  /*6c90*/  HADD2.F32 R4, -RZ, R4.H0_H0 ;  /* 0x20000004ff047230 */ /* 0x000fca0000004100 */
[----:B0-----:R-:W-:-:S04]  /*6ca0*/  FMUL R5, R4, R15 ;  /* 0x0000000f04057220 */ /* 0x001fc80000400000 */
[----:B------:R-:W-:-:S05]  /*6cb0*/  FFMA R5, R88, R14, R5 ;  /* 0x0000000e58057223 */ /* 0x000fca0000000005 */
[----:B------:R-:W-:-:S05]  /*6cc0*/  F2FP.SATFINITE.E5M2.F32.PACK_AB_MERGE_C R5, RZ, R5, RZ ;  /* 0x00000005ff05723e */ /* 0x000fca00048060ff */
[----:B------:R0:W-:Y:S01]  /*6cd0*/  STG.E.U8 desc[UR14][R18.64+0x79], R5 ;  /* 0x0000790512007986 */ /* 0x0001e2000c10110e */
[----:B------:R-:W-:Y:S05]  /*6ce0*/  BRA `(.L_x_170) ;  /* 0x0000001000087947 */ /* 0x000fea0003800000 */
.L_x_41:
[----:B------:R-:W-:Y:S01]  /*6cf0*/  ISETP.GE.AND P1, PT, R30, 0x1, PT ;  /* 0x000000011e00780c */ /* 0x000fe20003f26270 */
[-C--:B--2---:R-:W-:Y:S01]  /*6d00*/  FMUL R151, R151, R14.reuse ;  /* 0x0000000e97977220 */ /* 0x084fe20000400000 */
[-C--:B------:R-:W-:Y:S01]  /*6d10*/  FMUL R146, R146, R14.reuse ;  /* 0x0000000e92927220 */ /* 0x080fe20000400000 */
[----:B------:R-:W-:Y:S01]  /*6d20*/  ISETP.GE.AND P0, PT, R30, 0x9, PT ;  /* 0x000000091e00780c */ /* 0x000fe20003f06270 */
[-C--:B------:R-:W-:Y:S01]  /*6d30*/  FMUL R149, R149, R14.reuse ;  /* 0x0000000e95957220 */ /* 0x080fe20000400000 */
[----:B------:R-:W-:Y:S01]  /*6d40*/  ISETP.LT.OR P4, PT, R6, 0x1, !P1 ;  /* 0x000000010600780c */ /* 0x000fe20004f81670 */
[-C--:B------:R-:W-:Y:S01]  /*6d50*/  FMUL R144, R144, R14.reuse ;  /* 0x0000000e90907220 */ /* 0x080fe20000400000 */
[----:B------:R-:W-:Y:S01]  /*6d60*/  ISETP.LT.OR P5, PT, R6, 0x2, !P1 ;  /* 0x000000020600780c */ /* 0x000fe20004fa1670 */
[-C--:B------:R-:W-:Y:S01]  /*6d70*/  FMUL R147, R147, R14.reuse ;  /* 0x0000000e93937220 */ /* 0x080fe20000400000 */
[----:B------:R-:W-:Y:S01]  /*6d80*/  F2FP.SATFINITE.E5M2.F32.PACK_AB_MERGE_C R151, RZ, R151, RZ ;  /* 0x00000097ff97723e */ /* 0x000fe200048060ff */
[----:B------:R-:W-:Y:S01]  /*6d90*/  FMUL R142, R142, R14 ;  /* 0x0000000e8e8e7220 */ /* 0x000fe20000400000 */
[----:B------:R-:W-:Y:S01]  /*6da0*/  F2FP.SATFINITE.E5M2.F32.PACK_AB_MERGE_C R5, RZ, R146, RZ ;  /* 0x00000092ff05723e */ /* 0x000fe200048060ff */
[-C--:B------:R-:W-:Y:S01]  /*6db0*/  FMUL R145, R145, R14.reuse ;  /* 0x0000000e91917220 */ /* 0x080fe20000400000 */
[----:B------:R-:W-:Y:S01]  /*6dc0*/  ISETP.LT.OR P3, PT, R6, 0x1, !P0 ;  /* 0x000000010600780c */ /* 0x000fe20004761670 */
[-C--:B------:R-:W-:Y:S01]  /*6dd0*/  FMUL R140, R140, R14.reuse ;  /* 0x0000000e8c8c7220 */ /* 0x080fe20000400000 */
[C---:B------:R-:W-:Y:S01]  /*6de0*/  ISETP.LT.OR P6, PT, R6.reuse, 0xa, !P1 ;  /* 0x0000000a0600780c */ /* 0x040fe20004fc1670 */
[-C--:B------:R-:W-:Y:S01]  /*6df0*/  FMUL R143, R143, R14.reuse ;  /* 0x0000000e8f8f7220 */ /* 0x080fe20000400000 */
[----:B------:R-:W-:Y:S01]  /*6e00*/  F2FP.SATFINITE.E5M2.F32.PACK_AB_MERGE_C R149, RZ, R149, RZ ;  /* 0x00000095ff95723e */ /* 0x000fe200048060ff */
[----:B------:R-:W-:Y:S01]  /*6e10*/  @!P4 STG.E.U8 desc[UR14][R20.64], R151 ;  /* 0x000000971400c986 */ /* 0x000fe2000c10110e */
[----:B------:R-:W-:Y:S01]  /*6e20*/  ISETP.LT.OR P4, PT, R6, 0x2, !P0 ;  /* 0x000000020600780c */ /* 0x000fe20004781670 */
[----:B------:R-:W-:Y:S01]  /*6e30*/  FMUL R138, R138, R14 ;  /* 0x0000000e8a8a7220 */ /* 0x000fe20000400000 */
[----:B------:R-:W-:Y:S01]  /*6e40*/  F2FP.SATFINITE.E5M2.F32.PACK_AB_MERGE_C R25, RZ, R144, RZ ;  /* 0x00000090ff19723e */ /* 0x000fe200048060ff */
[----:B------:R0:W-:Y:S01]  /*6e50*/  @!P5 STG.E.U8 desc[UR14][R20.64+0x1], R5 ;  /* 0x000001051400d986 */ /* 0x0001e2000c10110e */
[C---:B------:R-:W-:Y:S01]  /*6e60*/  ISETP.LT.OR P5, PT, R6.reuse, 0x9, !P1 ;  /* 0x000000090600780c */ /* 0x040fe20004fa1670 */
[-C--:B------:R-:W-:Y:S01]  /*6e70*/  FMUL R141, R141, R14.reuse ;  /* 0x0000000e8d8d7220 */ /* 0x080fe20000400000 */
[----:B------:R-:W-:Y:S01]  /*6e80*/  F2FP.SATFINITE.E5M2.F32.PACK_AB_MERGE_C R147, RZ, R147, RZ ;  /* 0x00000093ff93723e */ /* 0x000fe200048060ff */
[----:B------:R-:W-:Y:S01]  /*6e90*/  @!P3 STG.E.U8 desc[UR14][R18.64], R149 ;  /* 0x000000951200b986 */ /* 0x000fe2000c10110e */
[----:B------:R-:W-:Y:S01]  /*6ea0*/  ISETP.LT.OR P3, PT, R6, 0x9, !P0 ;  /* 0x000000090600780c */ /* 0x000fe20004761670 */
[-C--:B------:R-:W-:Y:S01]  /*6eb0*/  FMUL R136, R136, R14.reuse ;  /* 0x0000000e88887220 */ /* 0x080fe20000400000 */
[----:B------:R-:W-:Y:S01]  /*6ec0*/  F2FP.SATFINITE.E5M2.F32.PACK_AB_MERGE_C R145, RZ, R145, RZ ;  /* 0x00000091ff91723e */ /* 0x000fe200048060ff */
[-C--:B------:R-:W-:Y:S01]  /*6ed0*/  FMUL R139, R139, R14.reuse ;  /* 0x0000000e8b8b7220 */ /* 0x080fe20000400000 */
[----:B------:R-:W-:Y:S01]  /*6ee0*/  F2FP.SATFINITE.E5M2.F32.PACK_AB_MERGE_C R143, RZ, R143, RZ ;  /* 0x0000008fff8f723e */ /* 0x000fe200048060ff */
[----:B------:R1:W-:Y:S01]  /*6ef0*/  @!P4 STG.E.U8 desc[UR14][R18.64+0x1], R25 ;  /* 0x000001191200c986 */ /* 0x0003e2000c10110e */
[----:B------:R-:W-:Y:S01]  /*6f00*/  ISETP.LT.OR P4, PT, R6, 0xa, !P0 ;  /* 0x0000000a0600780c */ /* 0x000fe20004781670 */
[----:B------:R-:W-:Y:S01]  /*6f10*/  FMUL R134, R134, R14 ;  /* 0x0000000e86867220 */ /* 0x000fe20000400000 */
[----:B0-----:R-:W-:Y:S01]  /*6f20*/  F2FP.SATFINITE.E5M2.F32.PACK_AB_MERGE_C R5, RZ, R142, RZ ;  /* 0x0000008eff05723e */ /* 0x001fe200048060ff */
[----:B------:R-:W-:Y:S01]  /*6f30*/  @!P5 STG.E.U8 desc[UR14][R20.64+0x8], R147 ;  /* 0x000008931400d986 */ /* 0x000fe2000c10110e */
[C---:B------:R-:W-:Y:S01]  /*6f40*/  ISETP.LT.OR P5, PT, R6.reuse, 0x11, !P1 ;  /* 0x000000110600780c */ /* 0x040fe20004fa1670 */
[-C--:B------:R-:W-:Y:S01]  /*6f50*/  FMUL R137, R137, R14.reuse ;  /* 0x0000000e89897220 */ /* 0x080fe20000400000 */
[----:B------:R-:W-:Y:S01]  /*6f60*/  F2FP.SATFINITE.E5M2.F32.PACK_AB_MERGE_C R141, RZ, R141, RZ ;  /* 0x0000008dff8d723e */ /* 0x000fe200048060ff */
[----:B------:R0:W-:Y:S01]  /*6f70*/  @!P6 STG.E.U8 desc[UR14][R20.64+0x9], R5 ;  /* 0x000009051400e986 */ /* 0x0001e2000c10110e */
[----:B------:R-:W-:Y:S01]  /*6f80*/  ISETP.LT.OR P6, PT, R6, 0x12, !P1 ;  /* 0x000000120600780c */ /* 0x000fe20004fc1670 */
[----:B------:R-:W-:Y:S01]  /*6f90*/  FMUL R132, R132, R14 ;  /* 0x0000000e84847220 */ /* 0x000fe20000400000 */
[----:B------:R-:W-:Y:S01]  /*6fa0*/  F2FP.SATFINITE.E5M2.F32.PACK_AB_MERGE_C R139, RZ, R139, RZ ;  /* 0x0000008bff8b723e */ /* 0x000fe200048060ff */
[----:B------:R-:W-:Y:S01]  /*6fb0*/  @!P3 STG.E.U8 desc[UR14][R18.64+0x8], R145 ;  /* 0x000008911200b986 */ /* 0x000fe2000c10110e */
[----:B-1----:R-:W-:Y:S01]  /*6fc0*/  F2FP.SATFINITE.E5M2.F32.PACK_AB_MERGE_C R25, RZ, R140, RZ ;  /* 0x0000008cff19723e */ /* 0x002fe200048060ff */
[-C--:B------:R-:W-:Y:S01]  /*6fd0*/  FMUL R135, R135, R14.reuse ;  /* 0x0000000e87877220 */ /* 0x080fe20000400000 */
[----:B------:R-:W-:Y:S01]  /*6fe0*/  ISETP.LT.OR P3, PT, R6, 0x11, !P0 ;  /* 0x000000110600780c */ /* 0x000fe20004761670 */
[-C--:B------:R-:W-:Y:S01]  /*6ff0*/  FMUL R130, R130, R14.reuse ;  /* 0x0000000e82827220 */ /* 0x080fe20000400000 */
[----:B------:R-:W-:Y:S01]  /*7000*/  F2FP.SATFINITE.E5M2.F32.PACK_AB_MERGE_C R137, RZ, R137, RZ ;  /* 0x00000089ff89723e */ /* 0x000fe200048060ff */
[----:B------:R1:W-:Y:S01]  /*7010*/  @!P4 STG.E.U8 desc[UR14][R18.64+0x9], R25 ;  /* 0x000009191200c986 */ /* 0x0003e2000c10110e */
[C---:B------:R-:W-:Y:S01]  /*7020*/  ISETP.LT.OR P4, PT, R6.reuse, 0x12, !P0 ;  /* 0x000000120600780c */ /* 0x040fe20004781670 */
[----:B------:R-:W-:Y:S01]  /*7030*/  FMUL R133, R133, R14 ;  /* 0x0000000e85857220 */ /* 0x000fe20000400000 */
[----:B0-----:R-:W-:Y:S01]  /*7040*/  F2FP.SATFINITE.E5M2.F32.PACK_AB_MERGE_C R5, RZ, R138, RZ ;  /* 0x0000008aff05723e */ /* 0x001fe200048060ff */
[----:B------:R-:W-:Y:S01]  /*7050*/  @!P5 STG.E.U8 desc[UR14][R20.64+0x10], R143 ;  /* 0x0000108f1400d986 */ /* 0x000fe2000c10110e */
[----:B------:R-:W-:Y:S01]  /*7060*/  ISETP.LT.OR P5, PT, R6, 0x19, !P1 ;  /* 0x000000190600780c */ /* 0x000fe20004fa1670 */
[-C--:B------:R-:W-:Y:S01]  /*7070*/  FMUL R128, R128, R14.reuse ;  /* 0x0000000e80807220 */ /* 0x080fe20000400000 */
[----:B------:R-:W-:Y:S01]  /*7080*/  F2FP.SATFINITE.E5M2.F32.PACK_AB_MERGE_C R135, RZ, R135, RZ ;  /* 0x00000087ff87723e */ /* 0x000fe200048060ff */
[----:B------:R0:W-:Y:S01]  /*7090*/  @!P6 STG.E.U8 desc[UR14][R20.64+0x11], R5 ;  /* 0x000011051400e986 */ /* 0x0001e2000c10110e */
[----:B------:R-:W-:Y:S01]  /*70a0*/  ISETP.LT.OR P6, PT, R6, 0x1a, !P1 ;  /* 0x0000001a0600780c */ /* 0x000fe20004fc1670 */
[-C--:B------:R-:W-:Y:S01]  /*70b0*/  FMUL R131, R131, R14.reuse ;  /* 0x0000000e83837220 */ /* 0x080fe20000400000 */
[----:B------:R-:W-:Y:S01]  /*70c0*/  FMUL R126, R126, R14 ;  /* 0x0000000e7e7e7220 */ /* 0x000fe20000400000 */
[----:B-1----:R-:W-:Y:S01]  /*70d0*/  F2FP.SATFINITE.E5M2.F32.PACK_AB_MERGE_C R25, RZ, R136, RZ ;  /* 0x00000088ff19723e */ /* 0x002fe200048060ff */
[----:B------:R-:W-:Y:S01]  /*70e0*/  @!P3 STG.E.U8 desc[UR14][R18.64+0x10], R141 ;  /* 0x0000108d1200b986 */ /* 0x000fe2000c10110e */
[C---:B------:R-:W-:Y:S01]  /*70f0*/  ISETP.LT.OR P3, PT, R6.reuse, 0x19, !P0 ;  /* 0x000000190600780c */ /* 0x040fe20004761670 */
        /* <DEDUP_REMOVED lines=37> */
[-C--:B------:R-:W-:Y:S01]  /*7350*/  FMUL R114, R114, R14.reuse ;  /* 0x0000000e72727220 */ /* 0x080fe20000400000 */
        /* <DEDUP_REMOVED lines=81> */
[C---:B------:R-:W-:Y:S01]  /*7870*/  ISETP.LT.OR P6, PT, R6.reuse, 0x52, !P1 ;  /* 0x000000520600780c */ /* 0x040fe20004fc1670 */
        /* <DEDUP_REMOVED lines=22> */
[----:B------:R-:W-:-:S02]  /*79e0*/  ISETP.LT.OR P3, PT, R6, 0x59, !P0 ;  /* 0x000000590600780c */ /* 0x000fc40004761670 */
[----:B------:R-:W-:Y:S01]  /*79f0*/  F2FP.SATFINITE.E5M2.F32.PACK_AB_MERGE_C R93, RZ, R93, RZ ;  /* 0x0000005dff5d723e */ /* 0x000fe200048060ff */
[----:B------:R1:W-:Y:S01]  /*7a00*/  @!P4 STG.E.U8 desc[UR14][R18.64+0x51], R25 ;  /* 0x000051191200c986 */ /* 0x0003e2000c10110e */
[C---:B------:R-:W-:Y:S02]  /*7a10*/  ISETP.LT.OR P4, PT, R6.reuse, 0x5a, !P0 ;  /* 0x0000005a0600780c */ /* 0x040fe40004781670 */
[----:B0-----:R-:W-:Y:S01]  /*7a20*/  F2FP.SATFINITE.E5M2.F32.PACK_AB_MERGE_C R5, RZ, R102, RZ ;  /* 0x00000066ff05723e */ /* 0x001fe200048060ff */
[----:B------:R-:W-:Y:S01]  /*7a30*/  @!P5 STG.E.U8 desc[UR14][R20.64+0x58], R107 ;  /* 0x0000586b1400d986 */ /* 0x000fe2000c10110e */
[C---:B------:R-:W-:Y:S02]  /*7a40*/  ISETP.LT.OR P5, PT, R6.reuse, 0x61, !P1 ;  /* 0x000000610600780c */ /* 0x040fe40004fa1670 */
[----:B------:R-:W-:Y:S01]  /*7a50*/  F2FP.SATFINITE.E5M2.F32.PACK_AB_MERGE_C R23, RZ, R23, RZ ;  /* 0x00000017ff17723e */ /* 0x000fe200048060ff */
[----:B------:R0:W-:Y:S01]  /*7a60*/  @!P6 STG.E.U8 desc[UR14][R20.64+0x59], R5 ;  /* 0x000059051400e986 */ /* 0x0001e2000c10110e */
[----:B------:R-:W-:-:S02]  /*7a70*/  ISETP.LT.OR P6, PT, R6, 0x62, !P1 ;  /* 0x000000620600780c */ /* 0x000fc40004fc1670 */
[----:B------:R-:W-:Y:S01]  /*7a80*/  F2FP.SATFINITE.E5M2.F32.PACK_AB_MERGE_C R89, RZ, R89, RZ ;  /* 0x00000059ff59723e */ /* 0x000fe200048060ff */
[----:B------:R-:W-:Y:S01]  /*7a90*/  @!P3 STG.E.U8 desc[UR14][R18.64+0x58], R105 ;  /* 0x000058691200b986 */ /* 0x000fe2000c10110e */
[----:B-1----:R-:W-:Y:S02]  /*7aa0*/  F2FP.SATFINITE.E5M2.F32.PACK_AB_MERGE_C R25, RZ, R100, RZ ;  /* 0x00000064ff19723e */ /* 0x002fe400048060ff */
[C---:B------:R-:W-:Y:S02]  /*7ab0*/  ISETP.LT.OR P3, PT, R6.reuse, 0x61, !P0 ;  /* 0x000000610600780c */ /* 0x040fe40004761670 */
[----:B------:R-:W-:Y:S01]  /*7ac0*/  F2FP.SATFINITE.E5M2.F32.PACK_AB_MERGE_C R27, RZ, R88, RZ ;  /* 0x00000058ff1b723e */ /* 0x000fe200048060ff */
[----:B------:R1:W-:Y:S01]  /*7ad0*/  @!P4 STG.E.U8 desc[UR14][R18.64+0x59], R25 ;  /* 0x000059191200c986 */ /* 0x0003e2000c10110e */
[C---:B------:R-:W-:Y:S02]  /*7ae0*/  ISETP.LT.OR P4, PT, R6.reuse, 0x62, !P0 ;  /* 0x000000620600780c */ /* 0x040fe40004781670 */
[----:B0-----:R-:W-:Y:S01]  /*7af0*/  F2FP.SATFINITE.E5M2.F32.PACK_AB_MERGE_C R5, RZ, R98, RZ ;  /* 0x00000062ff05723e */ /* 0x001fe200048060ff */
[----:B------:R-:W-:Y:S01]  /*7b00*/  @!P5 STG.E.U8 desc[UR14][R20.64+0x60], R101 ;  /* 0x000060651400d986 */ /* 0x000fe2000c10110e */
[----:B------:R-:W-:-:S03]  /*7b10*/  ISETP.LT.OR P5, PT, R6, 0x69, !P1 ;  /* 0x000000690600780c */ /* 0x000fc60004fa1670 */
[----:B------:R0:W-:Y:S01]  /*7b20*/  @!P6 STG.E.U8 desc[UR14][R20.64+0x61], R5 ;  /* 0x000061051400e986 */ /* 0x0001e2000c10110e */
[C---:B------:R-:W-:Y:S02]  /*7b30*/  ISETP.LT.OR P6, PT, R6.reuse, 0x6a, !P1 ;  /* 0x0000006a0600780c */ /* 0x040fe40004fc1670 */
[----:B-1----:R-:W-:Y:S01]  /*7b40*/  F2FP.SATFINITE.E5M2.F32.PACK_AB_MERGE_C R25, RZ, R96, RZ ;  /* 0x00000060ff19723e */ /* 0x002fe200048060ff */
[----:B------:R-:W-:Y:S01]  /*7b50*/  @!P3 STG.E.U8 desc[UR14][R18.64+0x60], R103 ;  /* 0x000060671200b986 */ /* 0x000fe2000c10110e */
[----:B------:R-:W-:-:S03]  /*7b60*/  ISETP.LT.OR P3, PT, R6, 0x69, !P0 ;  /* 0x000000690600780c */ /* 0x000fc60004761670 */
        /* <DEDUP_REMOVED lines=12> */
[C---:B------:R-:W-:Y:S01]  /*7c30*/  ISETP.LT.OR P1, PT, R6.reuse, 0x7a, !P1 ;  /* 0x0000007a0600780c */ /* 0x040fe20004f21670 */
[----:B------:R2:W-:Y:S01]  /*7c40*/  @!P5 STG.E.U8 desc[UR14][R20.64+0x70], R95 ;  /* 0x0000705f1400d986 */ /* 0x0005e2000c10110e */
[C---:B------:R-:W-:Y:S02]  /*7c50*/  ISETP.LT.OR P5, PT, R6.reuse, 0x72, !P0 ;  /* 0x000000720600780c */ /* 0x040fe400047a1670 */
[----:B0-----:R-:W-:Y:S01]  /*7c60*/  F2FP.SATFINITE.E5M2.F32.PACK_AB_MERGE_C R5, RZ, R90, RZ ;  /* 0x0000005aff05723e */ /* 0x001fe200048060ff */
[----:B------:R2:W-:Y:S01]  /*7c70*/  @!P6 STG.E.U8 desc[UR14][R20.64+0x71], R91 ;  /* 0x0000715b1400e986 */ /* 0x0005e2000c10110e */
[C---:B------:R-:W-:Y:S02]  /*7c80*/  ISETP.LT.OR P6, PT, R6.reuse, 0x79, !P0 ;  /* 0x000000790600780c */ /* 0x040fe400047c1670 */
[----:B------:R-:W-:Y:S01]  /*7c90*/  ISETP.LT.OR P0, PT, R6, 0x7a, !P0 ;  /* 0x0000007a0600780c */ /* 0x000fe20004701670 */
[----:B------:R2:W-:Y:S01]  /*7ca0*/  @!P3 STG.E.U8 desc[UR14][R18.64+0x70], R93 ;  /* 0x0000705d1200b986 */ /* 0x0005e2000c10110e */
[----:B-1----:R-:W-:-:S05]  /*7cb0*/  F2FP.SATFINITE.E5M2.F32.PACK_AB_MERGE_C R25, RZ, R22, RZ ;  /* 0x00000016ff19723e */ /* 0x002fca00048060ff */
[----:B------:R2:W-:Y:S04]  /*7cc0*/  @!P5 STG.E.U8 desc[UR14][R18.64+0x71], R5 ;  /* 0x000071051200d986 */ /* 0x0005e8000c10110e */
[----:B------:R2:W-:Y:S04]  /*7cd0*/  @!P4 STG.E.U8 desc[UR14][R20.64+0x78], R23 ;  /* 0x000078171400c986 */ /* 0x0005e8000c10110e */
[----:B------:R2:W-:Y:S04]  /*7ce0*/  @!P1 STG.E.U8 desc[UR14][R20.64+0x79], R25 ;  /* 0x0000791914009986 */ /* 0x0005e8000c10110e */
[----:B------:R2:W-:Y:S04]  /*7cf0*/  @!P6 STG.E.U8 desc[UR14][R18.64+0x78], R89 ;  /* 0x000078591200e986 */ /* 0x0005e8000c10110e */
[----:B------:R2:W-:Y:S02]  /*7d00*/  @!P0 STG.E.U8 desc[UR14][R18.64+0x79], R27 ;  /* 0x0000791b12008986 */ /* 0x0005e4000c10110e */
.L_x_170:
[----:B------:R-:W-:Y:S05]  /*7d10*/  BSYNC B0 ;  /* 0x0000000000007941 */ /* 0x000fea0003800000 */
.L_x_40:
[C---:B------:R-:W-:Y:S01]  /*7d20*/  LEA R2, P0, R8.reuse, R2, 0x1 ;  /* 0x0000000208027211 */ /* 0x040fe200078008ff */
[----:B------:R-:W-:Y:S01]  /*7d30*/  ULDC.64 UR6, c[0x0][0x650] ;  /* 0x0001940000067ab9 */ /* 0x000fe20000000a00 */
[----:B-----5:R-:W-:Y:S01]  /*7d40*/  IMAD.U32 R4, RZ, RZ, UR12 ;  /* 0x0000000cff047e24 */ /* 0x020fe2000f8e00ff */
[----:B0-2---:R-:W-:Y:S01]  /*7d50*/  PRMT R18, RZ, 0x7610, R18 ;  /* 0x00007610ff127816 */ /* 0x005fe20000000012 */
[----:B------:R-:W-:Y:S01]  /*7d60*/  IMAD.MOV.U32 R6, RZ, RZ, -0x1 ;  /* 0xffffffffff067424 */ /* 0x000fe200078e00ff */
[----:B------:R-:W-:Y:S01]  /*7d70*/  LEA.HI.X R3, R8, R3, R0, 0x1, P0 ;  /* 0x0000000308037211 */ /* 0x000fe200000f0c00 */
[----:B------:R0:W-:Y:S01]  /*7d80*/  SYNCS.ARRIVE.TRANS64.A1T0 RZ, [R4+UR22], RZ ;  /* 0x000000ff04ff79a7 */ /* 0x0001e20008100016 */
[----:B------:R-:W-:Y:S01]  /*7d90*/  ISETP.GE.U32.AND P0, PT, R2, UR6, PT ;  /* 0x0000000602007c0c */ /* 0x000fe2000bf06070 */
[----:B------:R-:W-:-:S03]  /*7da0*/  IMAD.MOV.U32 R5, RZ, RZ, -0x1 ;  /* 0xffffffffff057424 */ /* 0x000fc600078e00ff */
[----:B------:R-:W-:Y:S01]  /*7db0*/  ISETP.GE.U32.AND.EX P0, PT, R3, UR7, PT, P0 ;  /* 0x0000000703007c0c */ /* 0x000fe2000bf06100 */
[----:B0-----:R-:W-:-:S12]  /*7dc0*/  IMAD.MOV.U32 R4, RZ, RZ, -0x1 ;  /* 0xffffffffff047424 */ /* 0x001fd800078e00ff */
[----:B------:R-:W-:Y:S05]  /*7dd0*/  @P0 BRA `(.L_x_171) ;  /* 0x0000000400600947 */ /* 0x000fea0003800000 */
[----:B------:R-:W0:Y:S01]  /*7de0*/  S2R R28, SR_CTAID.X ;  /* 0x00000000001c7919 */ /* 0x000e220000002500 */
[----:B------:R-:W2:Y:S01]  /*7df0*/  LDC.64 R22, c[0x0][0x628] ;  /* 0x00018a00ff167b82 */ /* 0x000ea20000000a00 */
[----:B------:R-:W-:Y:S01]  /*7e00*/  ULDC UR6, c[0x0][0x150] ;  /* 0x0000540000067ab9 */ /* 0x000fe20000000800 */
[----:B-1--4-:R-:W-:Y:S01]  /*7e10*/  IMAD.MOV.U32 R20, RZ, RZ, R2 ;  /* 0x000000ffff147224 */ /* 0x012fe200078e0002 */
[----:B------:R-:W1:Y:S01]  /*7e20*/  S2R R30, SR_CTAID.Y ;  /* 0x00000000001e7919 */ /* 0x000e620000002600 */
[----:B------:R-:W-:-:S04]  /*7e30*/  IMAD.MOV.U32 R21, RZ, RZ, R3 ;  /* 0x000000ffff157224 */ /* 0x000fc800078e0003 */
[----:B------:R-:W4:Y:S08]  /*7e40*/  LDC R31, c[0x0][0x144] ;  /* 0x00005100ff1f7b82 */ /* 0x000f300000000800 */
[----:B------:R-:W1:Y:S08]  /*7e50*/  LDC R6, c[0x0][0x630] ;  /* 0x00018c00ff067b82 */ /* 0x000e700000000800 */
[----:B------:R-:W1:Y:S01]  /*7e60*/  LDC.64 R26, c[0x0][0x620] ;  /* 0x00018800ff1a7b82 */ /* 0x000e620000000a00 */
[----:B--2---:R-:W-:-:S04]  /*7e70*/  ISETP.NE.U32.AND P0, PT, R22, RZ, PT ;  /* 0x000000ff1600720c */ /* 0x004fc80003f05070 */
[----:B------:R-:W-:Y:S02]  /*7e80*/  ISETP.NE.AND.EX P0, PT, R23, RZ, PT, P0 ;  /* 0x000000ff1700720c */ /* 0x000fe40003f05300 */
[----:B0-----:R-:W-:-:S05]  /*7e90*/  I2FP.F32.U32 R4, R28 ;  /* 0x0000001c00047245 */ /* 0x001fca0000201000 */
[----:B------:R-:W-:-:S04]  /*7ea0*/  FMUL R4, R4, UR6 ;  /* 0x0000000604047c20 */ /* 0x000fc80008400000 */
[----:B------:R0:W2:Y:S02]  /*7eb0*/  F2I.U32.TRUNC.NTZ R29, R4 ;  /* 0x00000004001d7305 */ /* 0x0000a4000020f000 */
[----:B----4-:R-:W-:Y:S05]  /*7ec0*/  @!P0 BRA `(.L_x_172) ;  /* 0x0000000000288947 */ /* 0x010fea0003800000 */
[----:B------:R-:W4:Y:S02]  /*7ed0*/  LDC R5, c[0x0][0x634] ;  /* 0x00018d00ff057b82 */ /* 0x000f240000000800 */
[----:B----4-:R-:W-:-:S05]  /*7ee0*/  IADD3 R21, P0, R2, R5, RZ ;  /* 0x0000000502157210 */ /* 0x010fca0007f1e0ff */
[----:B---3--:R-:W-:-:S04]  /*7ef0*/  IMAD.X R25, RZ, RZ, R3, P0 ;  /* 0x000000ffff197224 */ /* 0x008fc800000e0603 */
[----:B0-----:R-:W-:-:S04]  /*7f00*/  IMAD.WIDE.U32 R4, R25, R22, RZ ;  /* 0x0000001619047225 */ /* 0x001fc800078e00ff */
[----:B------:R-:W-:-:S04]  /*7f10*/  IMAD.WIDE.U32 R18, P0, R21, R23, R4 ;  /* 0x0000001715127225 */ /* 0x000fc80007800004 */
[----:B------:R-:W-:-:S04]  /*7f20*/  IMAD.WIDE.U32 R4, R21, R22, RZ ;  /* 0x0000001615047225 */ /* 0x000fc800078e00ff */
[----:B------:R-:W-:Y:S01]  /*7f30*/  IMAD.X R21, RZ, RZ, RZ, P0 ;  /* 0x000000ffff157224 */ /* 0x000fe200000e06ff */
[----:B------:R-:W-:Y:S01]  /*7f40*/  IADD3 RZ, P0, R5, R18, RZ ;  /* 0x0000001205ff7210 */ /* 0x000fe20007f1e0ff */
[----:B------:R-:W-:-:S04]  /*7f50*/  IMAD.MOV.U32 R20, RZ, RZ, R19 ;  /* 0x000000ffff147224 */ /* 0x000fc800078e0013 */
[----:B------:R-:W-:-:S08]  /*7f60*/  IMAD.WIDE.U32.X R20, R25, R23, R20, P0 ;  /* 0x0000001719147225 */ /* 0x000fd000000e0414 */
.L_x_172:
[-CC-:B-1-3--:R-:W-:Y:S01]  /*7f70*/  SHF.R.U64 R24, R20, R6.reuse, R21.reuse ;  /* 0x0000000614187219 */ /* 0x18afe20000001215 */
[----:B------:R-:W1:Y:S01]  /*7f80*/  LDC.64 R34, c[0x0][0x640] ;  /* 0x00019000ff227b82 */ /* 0x000e620000000a00 */
[----:B0-----:R-:W-:Y:S01]  /*7f90*/  SHF.R.U32.HI R4, RZ, R6, R21 ;  /* 0x00000006ff047219 */ /* 0x001fe20000011615 */
[----:B--2---:R-:W-:Y:S01]  /*7fa0*/  IMAD.MOV R29, RZ, RZ, -R29 ;  /* 0x000000ffff1d7224 */ /* 0x004fe200078e0a1d */
[----:B------:R-:W-:Y:S01]  /*7fb0*/  IADD3 R19, P0, RZ, -R24, RZ ;  /* 0x80000018ff137210 */ /* 0x000fe20007f1e0ff */
[----:B------:R-:W-:Y:S01]  /*7fc0*/  ULDC UR6, c[0x0][0x154] ;  /* 0x0000550000067ab9 */ /* 0x000fe20000000800 */
[----:B------:R-:W-:Y:S02]  /*7fd0*/  IMAD.MOV.U32 R21, RZ, RZ, 0x1 ;  /* 0x00000001ff157424 */ /* 0x000fe400078e00ff */
[----:B------:R-:W-:Y:S01]  /*7fe0*/  IMAD R29, R31, R29, R28 ;  /* 0x0000001d1f1d7224 */ /* 0x000fe200078e021c */
[----:B------:R-:W0:Y:S01]  /*7ff0*/  LDC R18, c[0x0][0x618] ;  /* 0x00018600ff127b82 */ /* 0x000e220000000800 */
[----:B------:R-:W-:-:S04]  /*8000*/  IMAD.X R5, RZ, RZ, ~R4, P0 ;  /* 0x000000ffff057224 */ /* 0x000fc800000e0e04 */
[-C--:B------:R-:W-:Y:S02]  /*8010*/  IMAD R6, R5, R26.reuse, RZ ;  /* 0x0000001a05067224 */ /* 0x080fe400078e02ff */
[C---:B------:R-:W-:Y:S01]  /*8020*/  IMAD.WIDE.U32 R4, R19.reuse, R26, R2 ;  /* 0x0000001a13047225 */ /* 0x040fe200078e0002 */
[----:B------:R-:W2:Y:S03]  /*8030*/  LDC R20, c[0x0][0x608] ;  /* 0x00018200ff147b82 */ /* 0x000ea60000000800 */
[----:B------:R-:W-:Y:S01]  /*8040*/  IMAD R19, R19, R27, R6 ;  /* 0x0000001b13137224 */ /* 0x000fe200078e0206 */
[----:B------:R-:W-:-:S03]  /*8050*/  I2FP.F32.U32 R6, R30 ;  /* 0x0000001e00067245 */ /* 0x000fc60000201000 */
[----:B------:R-:W-:Y:S01]  /*8060*/  IMAD.IADD R5, R5, 0x1, R19 ;  /* 0x0000000105057824 */ /* 0x000fe200078e0213 */
[----:B------:R-:W3:Y:S01]  /*8070*/  LDC R32, c[0x0][0x658] ;  /* 0x00019600ff207b82 */ /* 0x000ee20000000800 */
[----:B-1----:R-:W-:Y:S01]  /*8080*/  ISETP.NE.U32.AND P0, PT, R34, RZ, PT ;  /* 0x000000ff2200720c */ /* 0x002fe20003f05070 */
[----:B------:R-:W-:-:S03]  /*8090*/  IMAD.MOV.U32 R19, RZ, RZ, -0x1 ;  /* 0xffffffffff137424 */ /* 0x000fc600078e00ff */
[----:B------:R-:W-:-:S03]  /*80a0*/  ISETP.NE.AND.EX P0, PT, R35, RZ, PT, P0 ;  /* 0x000000ff2300720c */ /* 0x000fc60003f05300 */
[----:B------:R-:W1:Y:S01]  /*80b0*/  LDC R27, c[0x0][0x148] ;  /* 0x00005200ff1b7b82 */ /* 0x000e620000000800 */
[-CC-:B0-----:R-:W-:Y:S02]  /*80c0*/  SHF.R.U64 R22, R4, R18.reuse, R5.reuse ;  /* 0x0000001204167219 */ /* 0x181fe40000001205 */
[----:B------:R-:W-:Y:S01]  /*80d0*/  SHF.R.U32.HI R5, RZ, R18, R5 ;  /* 0x00000012ff057219 */ /* 0x000fe20000011605 */
[----:B------:R-:W-:-:S04]  /*80e0*/  FMUL R18, R6, UR6 ;  /* 0x0000000606127c20 */ /* 0x000fc80008400000 */
[----:B------:R-:W0:Y:S01]  /*80f0*/  LDC R28, c[0x0][0x600] ;  /* 0x00018000ff1c7b82 */ /* 0x000e220000000800 */
[----:B------:R4:W0:Y:S01]  /*8100*/  F2I.U32.TRUNC.NTZ R25, R18 ;  /* 0x0000001200197305 */ /* 0x000822000020f000 */
[-CC-:B--2---:R-:W-:Y:S02]  /*8110*/  SHF.R.U64 R6, R22, R20.reuse, R5.reuse ;  /* 0x0000001416067219 */ /* 0x184fe40000001205 */
[----:B------:R-:W-:-:S04]  /*8120*/  SHF.R.U32.HI R5, RZ, R20, R5 ;  /* 0x00000014ff057219 */ /* 0x000fc80000011605 */
[----:B------:R-:W2:Y:S01]  /*8130*/  LDC R33, c[0x0][0x648] ;  /* 0x00019200ff217b82 */ /* 0x000ea20000000800 */
[-CC-:B---3--:R-:W-:Y:S02]  /*8140*/  SHF.R.U64 R26, R6, R32.reuse, R5.reuse ;  /* 0x00000020061a7219 */ /* 0x188fe40000001205 */
[-C--:B------:R-:W-:Y:S02]  /*8150*/  SHF.L.U32 R19, R19, R32.reuse, RZ ;  /* 0x0000002013137219 */ /* 0x080fe400000006ff */
[-C--:B------:R-:W-:Y:S01]  /*8160*/  SHF.R.U32.HI R5, RZ, R32.reuse, R5 ;  /* 0x00000020ff057219 */ /* 0x080fe20000011605 */
[----:B------:R-:W-:Y:S01]  /*8170*/  IMAD.MOV.U32 R4, RZ, RZ, R26 ;  /* 0x000000ffff047224 */ /* 0x000fe200078e001a */
[----:B------:R-:W-:Y:S01]  /*8180*/  SHF.L.U32 R32, R21, R32, RZ ;  /* 0x0000002015207219 */ /* 0x000fe200000006ff */
[----:B------:R-:W3:Y:S01]  /*8190*/  LDC R36, c[0x0][0x638] ;  /* 0x00018e00ff247b82 */ /* 0x000ee20000000800 */
[----:B------:R-:W-:-:S07]  /*81a0*/  LOP3.LUT R31, RZ, R19, RZ, 0x33, !PT ;  /* 0x00000013ff1f7212 */ /* 0x000fce00078e33ff */
[----:B------:R-:W0:Y:S01]  /*81b0*/  LDC R37, c[0x0][0x610] ;  /* 0x00018400ff257b82 */ /* 0x000e220000000800 */
[----:B----4-:R-:W-:Y:S05]  /*81c0*/  @!P0 BRA `(.L_x_173) ;  /* 0x0000000000288947 */ /* 0x010fea0003800000 */
[----:B------:R-:W4:Y:S02]  /*81d0*/  LDC R21, c[0x0][0x64c] ;  /* 0x00019300ff157b82 */ /* 0x000f240000000800 */
[----:B----4-:R-:W-:-:S05]  /*81e0*/  IADD3 R21, P0, R26, R21, RZ ;  /* 0x000000151a157210 */ /* 0x010fca0007f1e0ff */
        /* <DEDUP_REMOVED lines=8> */
.L_x_173:
[----:B--2---:R-:W-:Y:S01]  /*8270*/  SHF.R.U64 R4, R4, R33, R5 ;  /* 0x0000002104047219 */ /* 0x004fe20000001205 */
[----:B0-----:R-:W-:Y:S01]  /*8280*/  VIADD R21, R28, 0xffffffff ;  /* 0xffffffff1c157836 */ /* 0x001fe20000000000 */
[----:B------:R-:W-:Y:S01]  /*8290*/  LOP3.LUT R19, R6, R31, RZ, 0xc0, !PT ;  /* 0x0000001f06137212 */ /* 0x000fe200078ec0ff */
[----:B------:R-:W-:Y:S02]  /*82a0*/  IMAD.MOV R25, RZ, RZ, -R25 ;  /* 0x000000ffff197224 */ /* 0x000fe400078e0a19 */
[----:B------:R-:W-:Y:S02]  /*82b0*/  IMAD.MOV R5, RZ, RZ, -R4 ;  /* 0x000000ffff057224 */ /* 0x000fe400078e0a04 */
[----:B------:R-:W-:Y:S01]  /*82c0*/  IMAD R6, R32, R4, R19 ;  /* 0x0000000420067224 */ /* 0x000fe200078e0213 */
[----:B------:R-:W-:Y:S01]  /*82d0*/  LOP3.LUT R19, R22, R21, RZ, 0xc0, !PT ;  /* 0x0000001516137212 */ /* 0x000fe200078ec0ff */
[----:B-1----:R-:W-:Y:S02]  /*82e0*/  @P2 IMAD R29, R27, R25, R30 ;  /* 0x000000191b1d2224 */ /* 0x002fe400078e021e */
[----:B---3--:R-:W-:-:S02]  /*82f0*/  IMAD R4, R5, R36, R26 ;  /* 0x0000002405047224 */ /* 0x008fc400078e021a */
[----:B------:R-:W-:Y:S02]  /*8300*/  IMAD R6, R6, R37, R29 ;  /* 0x0000002506067224 */ /* 0x000fe400078e021d */
[----:B------:R-:W-:Y:S02]  /*8310*/  IMAD R19, R4, R28, R19 ;  /* 0x0000001c04137224 */ /* 0x000fe400078e0213 */
[----:B------:R-:W-:Y:S02]  /*8320*/  IMAD.MOV.U32 R18, RZ, RZ, 0x1 ;  /* 0x00000001ff127424 */ /* 0x000fe400078e00ff */
[----:B------:R-:W-:Y:S01]  /*8330*/  IMAD.MOV.U32 R4, RZ, RZ, R24 ;  /* 0x000000ffff047224 */ /* 0x000fe200078e0018 */
[----:B------:R-:W-:Y:S02]  /*8340*/  SEL R5, R19, R6, !P2 ;  /* 0x0000000613057207 */ /* 0x000fe40005000000 */
[----:B------:R-:W-:-:S07]  /*8350*/  SEL R6, R6, R19, !P2 ;  /* 0x0000001306067207 */ /* 0x000fce0005000000 */
.L_x_171:
[----:B------:R-:W-:Y:S02]  /*8360*/  LOP3.LUT P0, RZ, R18, 0xff, RZ, 0xc0, !PT ;  /* 0x000000ff12ff7812 */ /* 0x000fe4000780c0ff */
[----:B------:R-:W-:-:S11]  /*8370*/  LOP3.LUT R150, R150, 0x1, RZ, 0x3c, !PT ;  /* 0x0000000196967812 */ /* 0x000fd600078e3cff */
[----:B------:R-:W-:Y:S05]  /*8380*/  @P0 BRA `(.L_x_174) ;  /* 0xffffff9000e00947 */ /* 0x000fea000383ffff */
[----:B------:R-:W-:Y:S05]  /*8390*/  EXIT ;  /* 0x000000000000794d */ /* 0x000fea0003800000 */
.L_x_18:
[----:B------:R-:W-:-:S08]  /*83a0*/  ISETP.NE.AND P0, PT, R18, RZ, PT ;  /* 0x000000ff1200720c */ /* 0x000fd00003f05270 */
[----:B--23-5:R-:W0:-:S00]  /*83b0*/  USETMAXREG.DEALLOC.CTAPOOL 0x28 ;  /* 0x00000028000079c8 */ /* 0x02ce0000080e0500 */
[----:B------:R-:W-:Y:S05]  /*83c0*/  @P0 EXIT ;  /* 0x000000000000094d */ /* 0x000fea0003800000 */
[----:B0-----:R-:W-:Y:S01]  /*83d0*/  LOP3.LUT P0, RZ, R20, 0xff, RZ, 0xc0, !PT ;  /* 0x000000ff14ff7812 */ /* 0x001fe2000780c0ff */
[----:B------:R-:W-:Y:S02]  /*83e0*/  IMAD.MOV.U32 R12, RZ, RZ, 0x1 ;  /* 0x00000001ff0c7424 */ /* 0x000fe400078e00ff */
[----:B------:R-:W-:-:S10]  /*83f0*/  IMAD.MOV.U32 R13, RZ, RZ, RZ ;  /* 0x000000ffff0d7224 */ /* 0x000fd400078e00ff */
[----:B------:R-:W-:Y:S05]  /*8400*/  @!P0 BRA `(.L_x_175) ;  /* 0x0000000c00288947 */ /* 0x000fea0003800000 */
[----:B------:R-:W0:Y:S01]  /*8410*/  S2R R17, SR_CgaCtaId ;  /* 0x0000000000117919 */ /* 0x000e220000008800 */
[----:B------:R-:W-:Y:S01]  /*8420*/  LOP3.LUT P0, RZ, R11, 0x1f, RZ, 0xc0, !PT ;  /* 0x0000001f0bff7812 */ /* 0x000fe2000780c0ff */
[----:B------:R-:W-:Y:S01]  /*8430*/  ULDC UR5, c[0x0][0x658] ;  /* 0x0001960000057ab9 */ /* 0x000fe20000000800 */
[----:B------:R-:W-:Y:S01]  /*8440*/  UMOV UR6, 0xffffffff ;  /* 0xffffffff00067882 */ /* 0x000fe20000000000 */
[----:B------:R-:W-:Y:S01]  /*8450*/  BSSY B0, `(.L_x_175) ;  /* 0x00000c5000007945 */ /* 0x000fe20003800000 */
[----:B------:R-:W-:Y:S01]  /*8460*/  USHF.L.U32 UR6, UR6, UR5, URZ ;  /* 0x0000000506067299 */ /* 0x000fe2000800063f */
[C---:B------:R-:W-:Y:S01]  /*8470*/  ISETP.NE.AND P3, PT, R10.reuse, RZ, PT ;  /* 0x000000ff0a00720c */ /* 0x040fe20003f65270 */
[----:B------:R-:W-:Y:S01]  /*8480*/  IMAD.MOV.U32 R15, RZ, RZ, 0x1 ;  /* 0x00000001ff0f7424 */ /* 0x000fe200078e00ff */
[----:B------:R-:W-:Y:S01]  /*8490*/  ISETP.NE.OR P0, PT, R10, RZ, !P0 ;  /* 0x000000ff0a00720c */ /* 0x000fe20004705670 */
[----:B------:R-:W-:Y:S01]  /*84a0*/  IMAD.MOV.U32 R12, RZ, RZ, 0x1 ;  /* 0x00000001ff0c7424 */ /* 0x000fe200078e00ff */
[----:B------:R-:W-:Y:S01]  /*84b0*/  LOP3.LUT R14, R7, 0x2, RZ, 0xfc, !PT ;  /* 0x00000002070e7812 */ /* 0x000fe200078efcff */
[----:B------:R-:W-:Y:S01]  /*84c0*/  IMAD.MOV.U32 R13, RZ, RZ, RZ ;  /* 0x000000ffff0d7224 */ /* 0x000fe200078e00ff */
[----:B------:R-:W-:Y:S01]  /*84d0*/  ULDC UR4, c[0x0][0x600] ;  /* 0x0001800000047ab9 */ /* 0x000fe20000000800 */
[----:B------:R-:W-:Y:S01]  /*84e0*/  UMOV UR7, 0x1 ;  /* 0x0000000100077882 */ /* 0x000fe20000000000 */
[----:B------:R-:W-:-:S02]  /*84f0*/  UIADD3 UR22, UR13, 0x1, URZ ;  /* 0x000000010d167890 */ /* 0x000fc4000fffe03f */
[----:B------:R-:W-:Y:S02]  /*8500*/  UIADD3 UR16, UR4, -0x1, URZ ;  /* 0xffffffff04107890 */ /* 0x000fe4000fffe03f */
[----:B------:R-:W-:Y:S02]  /*8510*/  USHF.L.U32 UR18, UR7, UR5, URZ ;  /* 0x0000000507127299 */ /* 0x000fe4000800063f */
[----:B------:R-:W-:Y:S01]  /*8520*/  ULOP3.LUT UR17, URZ, UR6, URZ, 0x33, !UPT ;  /* 0x000000063f117292 */ /* 0x000fe2000f8e333f */
[----:B------:R-:W-:Y:S01]  /*8530*/  ULDC.64 UR20, c[0x0][0x198] ;  /* 0x0000660000147ab9 */ /* 0x000fe20000000a00 */
[C---:B0-----:R-:W-:Y:S02]  /*8540*/  IMAD.SHL.U32 R16, R17.reuse, 0x20, RZ ;  /* 0x0000002011107824 */ /* 0x041fe400078e00ff */
[----:B------:R-:W-:-:S03]  /*8550*/  IMAD.SHL.U32 R17, R17, 0x1000, RZ ;  /* 0x0000100011117824 */ /* 0x000fc600078e00ff */
[----:B------:R-:W-:Y:S02]  /*8560*/  LOP3.LUT R16, R16, 0x60, RZ, 0xc0, !PT ;  /* 0x0000006010107812 */ /* 0x000fe400078ec0ff */
[----:B------:R-:W-:-:S07]  /*8570*/  LOP3.LUT R17, R17, 0x3000, RZ, 0xc0, !PT ;  /* 0x0000300011117812 */ /* 0x000fce00078ec0ff */
.L_x_187:
[----:B------:R-:W-:-:S03]  /*8580*/  UMOV UR4, 0xffffffff ;  /* 0xffffffff00047882 */ /* 0x000fc60000000000 */
[----:B------:R-:W-:Y:S05]  /*8590*/  BRA.DIV UR4, `(.L_x_176) ;  /* 0x0000001204987947 */ /* 0x000fea000b800000 */
[----:B------:R-:W-:-:S13]  /*85a0*/  ELECT P1, URZ, PT ;  /* 0x00000000003f782f */ /* 0x000fda0003820000 */
.L_x_205:
[----:B------:R-:W0:Y:S01]  /*85b0*/  LDC R10, c[0x0][0x28c] ;  /* 0x0000a300ff0a7b82 */ /* 0x000e220000000800 */
[----:B------:R-:W-:Y:S01]  /*85c0*/  BSSY B1, `(.L_x_177) ;  /* 0x0000039000017945 */ /* 0x000fe20003800000 */
[----:B0-----:R-:W-:-:S13]  /*85d0*/  ISETP.LT.OR P1, PT, R10, 0x1, !P1 ;  /* 0x000000010a00780c */ /* 0x001fda0004f21670 */
[----:B------:R-:W-:Y:S05]  /*85e0*/  @P1 BRA `(.L_x_178) ;  /* 0x0000000000d81947 */ /* 0x000fea0003800000 */
[----:B------:R-:W-:Y:S02]  /*85f0*/  IMAD.SHL.U32 R18, R6, 0x40, RZ ;  /* 0x0000004006127824 */ /* 0x000fe400078e00ff */
[----:B------:R-:W-:Y:S02]  /*8600*/  IMAD R19, R5, 0x80, R16 ;  /* 0x0000008005137824 */ /* 0x000fe400078e0210 */
[----:B------:R-:W-:Y:S02]  /*8610*/  IMAD.MOV.U32 R20, RZ, RZ, RZ ;  /* 0x000000ffff147224 */ /* 0x000fe400078e00ff */
[----:B------:R-:W-:Y:S02]  /*8620*/  IMAD.U32 R22, RZ, RZ, UR22 ;  /* 0x00000016ff167e24 */ /* 0x000fe4000f8e00ff */
[----:B------:R-:W-:Y:S02]  /*8630*/  IMAD.MOV.U32 R5, RZ, RZ, R12 ;  /* 0x000000ffff057224 */ /* 0x000fe400078e000c */
[----:B------:R-:W-:-:S07]  /*8640*/  IMAD.MOV.U32 R6, RZ, RZ, R13 ;  /* 0x000000ffff067224 */ /* 0x000fce00078e000d */
.L_x_182:
[----:B------:R-:W0:Y:S01]  /*8650*/  S2R R11, SR_CgaCtaId ;  /* 0x00000000000b7919 */ /* 0x000e220000008800 */
[----:B------:R-:W-:-:S04]  /*8660*/  MOV R10, 0x400 ;  /* 0x00000400000a7802 */ /* 0x000fc80000000f00 */
[----:B0-----:R-:W-:Y:S02]  /*8670*/  LEA R23, R11, R10, 0x18 ;  /* 0x0000000a0b177211 */ /* 0x001fe400078ec0ff */
[----:B------:R-:W-:Y:S01]  /*8680*/  SHF.L.U32 R10, R5, 0x1f, RZ ;  /* 0x0000001f050a7819 */ /* 0x000fe200000006ff */
[----:B------:R-:W0:Y:S02]  /*8690*/  @!P3 LDC R11, c[0x0][0x500] ;  /* 0x00014000ff0bbb82 */ /* 0x000e240000000800 */
[----:B------:R-:W-:-:S04]  /*86a0*/  IMAD R21, R6, 0x8, R23 ;  /* 0x0000000806157824 */ /* 0x000fc800078e0217 */
[----:B------:R-:W1:Y:S02]  /*86b0*/  SYNCS.PHASECHK.TRANS64.TRYWAIT P1, [R21+URZ+0x48], R10 ;  /* 0x0000480a150075a7 */ /* 0x000e64000802017f */
[----:B-1----:R-:W-:Y:S05]  /*86c0*/  @!P1 BRA `(.L_x_179) ;  /* 0x00000010006c9947 */ /* 0x002fea0003800000 */
.L_x_206:
[----:B-1----:R-:W-:Y:S01]  /*86d0*/  PRMT R10, R14, 0x9910, RZ ;  /* 0x000099100e0a7816 */ /* 0x002fe200000000ff */
[----:B0-----:R0:W-:Y:S03]  /*86e0*/  @!P3 SYNCS.ARRIVE.TRANS64 RZ, [R21+URZ], R11 ;  /* 0x0000000b15ffb9a7 */ /* 0x0011e6000800003f */
[----:B------:R-:W-:-:S13]  /*86f0*/  ISETP.NE.AND P1, PT, R10, 0x2, PT ;  /* 0x000000020a00780c */ /* 0x000fda0003f25270 */
[----:B0-----:R-:W-:Y:S05]  /*8700*/  @P1 BRA `(.L_x_180) ;  /* 0x0000000000041947 */ /* 0x001fea0003800000 */
[----:B------:R-:W-:Y:S01]  /*8710*/  BPT.TRAP 0x1 ;  /* 0x000000040000795c */ /* 0x000fe20000300000 */
.L_x_180:
[----:B------:R-:W-:Y:S05]  /*8720*/  @P0 BRA `(.L_x_181) ;  /* 0x0000000000040947 */ /* 0x000fea0003800000 */
[----:B------:R-:W-:Y:S01]  /*8730*/  BPT.TRAP 0x1 ;  /* 0x000000040000795c */ /* 0x000fe20000300000 */
.L_x_181:
[----:B------:R-:W-:Y:S01]  /*8740*/  R2UR UR15, R23 ;  /* 0x00000000170f72ca */ /* 0x000fe200000e0000 */
[C---:B------:R-:W-:Y:S01]  /*8750*/  IMAD R23, R6.reuse, 0x2000, R23 ;  /* 0x0000200006177824 */ /* 0x040fe200078e0217 */
[----:B------:R-:W-:Y:S01]  /*8760*/  R2UR UR9, R21 ;  /* 0x00000000150972ca */ /* 0x000fe200000e0000 */
[----:B------:R-:W-:Y:S01]  /*8770*/  IMAD R10, R6, 0x4000, R17 ;  /* 0x00004000060a7824 */ /* 0x000fe200078e0211 */
[----:B------:R-:W-:Y:S01]  /*8780*/  UIADD3 UR4, UP0, UR20, 0xf0, URZ ;  /* 0x000000f014047890 */ /* 0x000fe2000ff1e03f */
[----:B------:R-:W-:Y:S01]  /*8790*/  VIADD R22, R22, 0xffffffff ;  /* 0xffffffff16167836 */ /* 0x000fe20000000000 */
[----:B------:R-:W-:Y:S01]  /*87a0*/  R2UR UR5, R23 ;  /* 0x00000000170572ca */ /* 0x000fe200000e0000 */
[----:B------:R-:W-:Y:S01]  /*87b0*/  UIADD3 UR24, UP1, UR20, 0x1f0, URZ ;  /* 0x000001f014187890 */ /* 0x000fe2000ff3e03f */
[----:B------:R-:W-:Y:S01]  /*87c0*/  R2UR UR8, R10 ;  /* 0x000000000a0872ca */ /* 0x000fe200000e0000 */
[----:B------:R-:W-:Y:S01]  /*87d0*/  VIADD R6, R6, 0x1 ;  /* 0x0000000106067836 */ /* 0x000fe20000000000 */
[----:B------:R-:W-:Y:S01]  /*87e0*/  R2UR UR11, R18 ;  /* 0x00000000120b72ca */ /* 0x000fe200000e0000 */
[----:B------:R-:W-:Y:S01]  /*87f0*/  UIADD3.X UR25, URZ, UR21, URZ, UP1, !UPT ;  /* 0x000000153f197290 */ /* 0x000fe20008ffe43f */
[----:B------:R-:W-:Y:S01]  /*8800*/  R2UR UR10, R20 ;  /* 0x00000000140a72ca */ /* 0x000fe200000e0000 */
[----:B------:R-:W-:Y:S01]  /*8810*/  UMOV UR6, 0x0 ;  /* 0x0000000000067882 */ /* 0x000fe20000000000 */
[----:B------:R-:W-:Y:S01]  /*8820*/  R2UR UR12, R4 ;  /* 0x00000000040c72ca */ /* 0x000fe200000e0000 */
[----:B------:R-:W-:Y:S01]  /*8830*/  UMOV UR7, 0x10000000 ;  /* 0x1000000000077882 */ /* 0x000fe20000000000 */
[----:B------:R-:W-:Y:S01]  /*8840*/  R2UR UR19, R19 ;  /* 0x00000000131372ca */ /* 0x000fe200000e0000 */
[----:B------:R-:W-:Y:S01]  /*8850*/  UMOV UR23, 0xf0000 ;  /* 0x000f000000177882 */ /* 0x000fe20000000000 */
[----:B------:R-:W-:Y:S01]  /*8860*/  ISETP.GT.AND P4, PT, R22, 0x1, PT ;  /* 0x000000011600780c */ /* 0x000fe20003f84270 */
[----:B------:R-:W-:Y:S01]  /*8870*/  UIADD3 UR14, UR5, 0x180, URZ ;  /* 0x00000180050e7890 */ /* 0x000fe2000fffe03f */
[----:B------:R-:W-:Y:S01]  /*8880*/  ISETP.NE.AND P1, PT, R6, 0x9, PT ;  /* 0x000000090600780c */ /* 0x000fe20003f25270 */
[----:B------:R-:W-:Y:S01]  /*8890*/  UIADD3.X UR5, URZ, UR21, URZ, UP0, !UPT ;  /* 0x000000153f057290 */ /* 0x000fe200087fe43f */
[----:B------:R-:W-:Y:S01]  /*88a0*/  VIADD R20, R20, 0x80 ;  /* 0x0000008014147836 */ /* 0x000fe20000000000 */
[----:B------:R-:W-:Y:S01]  /*88b0*/  UIADD3 UR15, UR15, 0x12180, UR8 ;  /* 0x000121800f0f7890 */ /* 0x000fe2000fffe008 */
[----:B------:R-:W-:-:S02]  /*88c0*/  SEL R10, RZ, 0x1, P1 ;  /* 0x00000001ff0a7807 */ /* 0x000fc40000800000 */
[----:B------:R-:W-:Y:S01]  /*88d0*/  UMOV UR8, UR14 ;  /* 0x0000000e00087c82 */ /* 0x000fe20008000000 */
[----:B------:R-:W-:Y:S02]  /*88e0*/  SEL R6, R6, RZ, P1 ;  /* 0x000000ff06067207 */ /* 0x000fe40000800000 */
[----:B------:R-:W-:Y:S01]  /*88f0*/  LOP3.LUT R5, R5, R10, RZ, 0x3c, !PT ;  /* 0x0000000a05057212 */ /* 0x000fe200078e3cff */
[----:B------:R0:W-:Y:S02]  /*8900*/  UTMALDG.3D [UR8], [UR4], desc[UR6] ;  /* 0x00000608040075b4 */ /* 0x0001e40008011000 */
[----:B0-----:R-:W-:Y:S01]  /*8910*/  UMOV UR11, UR19 ;  /* 0x00000013000b7c82 */ /* 0x001fe20008000000 */
[----:B------:R-:W-:Y:S02]  /*8920*/  UMOV UR8, UR15 ;  /* 0x0000000f00087c82 */ /* 0x000fe40008000000 */
[----:B------:R0:W-:Y:S02]  /*8930*/  UTMALDG.3D.MULTICAST [UR8], [UR24], UR23, desc[UR6] ;  /* 0x00000608180073b4 */ /* 0x0001e40008011817 */
[----:B0-----:R-:W-:Y:S05]  /*8940*/  @P4 BRA `(.L_x_182) ;  /* 0xfffffffc00404947 */ /* 0x001fea000383ffff */
.L_x_178:
[----:B------:R-:W-:Y:S05]  /*8950*/  BSYNC B1 ;  /* 0x0000000000017941 */ /* 0x000fea0003800000 */
.L_x_177:
[----:B------:R-:W-:Y:S01]  /*8960*/  LOP3.LUT P5, RZ, R15, 0xff, RZ, 0xc0, !PT ;  /* 0x000000ff0fff7812 */ /* 0x000fe200078ac0ff */
[----:B------:R-:W-:Y:S01]  /*8970*/  VIADD R6, R13, UR13 ;  /* 0x0000000d0d067c36 */ /* 0x000fe20008000000 */
[----:B------:R-:W-:Y:S01]  /*8980*/  ULDC.64 UR4, c[0x0][0x650] ;  /* 0x0001940000047ab9 */ /* 0x000fe20000000a00 */
[----:B------:R-:W-:Y:S01]  /*8990*/  IMAD.U32 R11, RZ, RZ, UR13 ;  /* 0x0000000dff0b7e24 */ /* 0x000fe2000f8e00ff */
[----:B------:R-:W-:Y:S01]  /*89a0*/  UISETP.GE.U32.AND UP0, UPT, UR13, 0x9, UPT ;  /* 0x000000090d00788c */ /* 0x000fe2000bf06070 */
[----:B------:R-:W-:Y:S01]  /*89b0*/  BSSY B1, `(.L_x_183) ;  /* 0x000006c000017945 */ /* 0x000fe20003800000 */
[----:B------:R-:W-:Y:S02]  /*89c0*/  ISETP.GT.U32.AND P1, PT, R6, 0x8, PT ;  /* 0x000000080600780c */ /* 0x000fe40003f24070 */
[----:B------:R-:W-:Y:S02]  /*89d0*/  PRMT R15, RZ, 0x7610, R15 ;  /* 0x00007610ff0f7816 */ /* 0x000fe4000000000f */
[----:B------:R-:W-:-:S02]  /*89e0*/  ISETP.LT.U32.AND P1, PT, R11, 0x9, P1 ;  /* 0x000000090b00780c */ /* 0x000fc40000f21070 */
[----:B------:R-:W-:Y:S01]  /*89f0*/  PLOP3.LUT P4, PT, PT, PT, UP0, 0x80, 0x0 ;  /* 0x000000000000781c */ /* 0x000fe20003f8f008 */
[----:B------:R-:W0:Y:S01]  /*8a00*/  @P5 S2R R5, SR_CgaCtaId ;  /* 0x0000000000055919 */ /* 0x000e220000008800 */
[----:B------:R-:W-:-:S04]  /*8a10*/  @P5 MOV R4, 0x400 ;  /* 0x0000040000045802 */ /* 0x000fc80000000f00 */
[----:B0-----:R-:W-:Y:S01]  /*8a20*/  @P5 LEA R10, R5, R4, 0x18 ;  /* 0x00000004050a5211 */ /* 0x001fe200078ec0ff */
[----:B------:R-:W-:-:S03]  /*8a30*/  IMAD.WIDE.U32 R4, R6, 0x38e38e39, RZ ;  /* 0x38e38e3906047825 */ /* 0x000fc600078e00ff */
[----:B------:R0:W-:Y:S01]  /*8a40*/  @P5 SYNCS.ARRIVE.TRANS64.A1T0 RZ, [R10+URZ+0xc8], RZ ;  /* 0x0000c8ff0aff59a7 */ /* 0x0001e2000810003f */
[----:B------:R-:W-:Y:S01]  /*8a50*/  IADD3 R2, P5, R2, R8, RZ ;  /* 0x0000000802027210 */ /* 0x000fe20007fbe0ff */
[----:B------:R-:W-:Y:S01]  /*8a60*/  IMAD.MOV.U32 R4, RZ, RZ, -0x1 ;  /* 0xffffffffff047424 */ /* 0x000fe200078e00ff */
[----:B------:R-:W-:Y:S02]  /*8a70*/  SHF.R.U32.HI R11, RZ, 0x1, R5 ;  /* 0x00000001ff0b7819 */ /* 0x000fe40000011605 */
[----:B------:R-:W-:Y:S01]  /*8a80*/  SEL R5, RZ, 0x1, !P1 ;  /* 0x00000001ff057807 */ /* 0x000fe20004800000 */
[----:B------:R-:W-:Y:S01]  /*8a90*/  IMAD.X R3, R3, 0x1, R0, P5 ;  /* 0x0000000103037824 */ /* 0x000fe200028e0600 */
[----:B------:R-:W-:Y:S01]  /*8aa0*/  ISETP.GE.U32.AND P1, PT, R2, UR4, PT ;  /* 0x0000000402007c0c */ /* 0x000fe2000bf26070 */
[----:B------:R-:W-:Y:S01]  /*8ab0*/  IMAD R13, R11, -0x9, R6 ;  /* 0xfffffff70b0d7824 */ /* 0x000fe200078e0206 */
[----:B------:R-:W-:Y:S01]  /*8ac0*/  LOP3.LUT R12, R12, R5, RZ, 0x3c, !PT ;  /* 0x000000050c0c7212 */ /* 0x000fe200078e3cff */
[----:B------:R-:W-:Y:S01]  /*8ad0*/  IMAD.MOV.U32 R6, RZ, RZ, -0x1 ;  /* 0xffffffffff067424 */ /* 0x000fe200078e00ff */
[----:B------:R-:W-:Y:S01]  /*8ae0*/  ISETP.GE.U32.AND.EX P1, PT, R3, UR5, PT, P1 ;  /* 0x0000000503007c0c */ /* 0x000fe2000bf26110 */
[----:B------:R-:W-:Y:S01]  /*8af0*/  IMAD.MOV.U32 R5, RZ, RZ, -0x1 ;  /* 0xffffffffff057424 */ /* 0x000fe200078e00ff */
[----:B------:R-:W-:-:S02]  /*8b00*/  @P4 LOP3.LUT R12, R12, 0x1, R11, 0x78, !PT ;  /* 0x000000010c0c4812 */ /* 0x000fc400078e780b */
[----:B0-----:R-:W-:-:S09]  /*8b10*/  PRMT R10, RZ, 0x7610, R10 ;  /* 0x00007610ff0a7816 */ /* 0x001fd2000000000a */
[----:B------:R-:W-:Y:S05]  /*8b20*/  @P1 BRA `(.L_x_184) ;  /* 0x0000000400501947 */ /* 0x000fea0003800000 */
[----:B------:R-:W0:Y:S01]  /*8b30*/  S2R R6, SR_CTAID.X ;  /* 0x0000000000067919 */ /* 0x000e220000002500 */
[----:B------:R-:W-:Y:S01]  /*8b40*/  ULDC.64 UR4, c[0x0][0x628] ;  /* 0x00018a0000047ab9 */ /* 0x000fe20000000a00 */
[----:B------:R-:W-:Y:S01]  /*8b50*/  ULDC UR7, c[0x0][0x630] ;  /* 0x00018c0000077ab9 */ /* 0x000fe20000000800 */
[----:B------:R-:W-:Y:S01]  /*8b60*/  ISETP.NE.U32.AND P1, PT, RZ, UR4, PT ;  /* 0x00000004ff007c0c */ /* 0x000fe2000bf25070 */
[----:B------:R-:W1:Y:S01]  /*8b70*/  S2R R19, SR_CTAID.Y ;  /* 0x0000000000137919 */ /* 0x000e620000002600 */
[----:B------:R-:W-:Y:S01]  /*8b80*/  ULDC UR8, c[0x0][0x150] ;  /* 0x0000540000087ab9 */ /* 0x000fe20000000800 */
[----:B------:R-:W-:Y:S01]  /*8b90*/  IMAD.MOV.U32 R4, RZ, RZ, R2 ;  /* 0x000000ffff047224 */ /* 0x000fe200078e0002 */
[----:B------:R-:W-:Y:S01]  /*8ba0*/  ISETP.NE.AND.EX P1, PT, RZ, UR5, PT, P1 ;  /* 0x00000005ff007c0c */ /* 0x000fe2000bf25310 */
[----:B------:R-:W-:Y:S01]  /*8bb0*/  IMAD.MOV.U32 R5, RZ, RZ, R3 ;  /* 0x000000ffff057224 */ /* 0x000fe200078e0003 */
[----:B0-----:R-:W-:-:S11]  /*8bc0*/  I2FP.F32.U32 R20, R6 ;  /* 0x0000000600147245 */ /* 0x001fd60000201000 */
[----:B------:R-:W-:Y:S05]  /*8bd0*/  @!P1 BRA `(.L_x_185) ;  /* 0x0000000000289947 */ /* 0x000fea0003800000 */
[----:B------:R-:W-:Y:S02]  /*8be0*/  ULDC UR6, c[0x0][0x634] ;  /* 0x00018d0000067ab9 */ /* 0x000fe40000000800 */
[----:B------:R-:W-:-:S05]  /*8bf0*/  IADD3 R5, P1, R2, UR6, RZ ;  /* 0x0000000602057c10 */ /* 0x000fca000ff3e0ff */
[----:B------:R-:W-:-:S04]  /*8c00*/  IMAD.X R21, RZ, RZ, R3, P1 ;  /* 0x000000ffff157224 */ /* 0x000fc800008e0603 */
[----:B------:R-:W-:-:S04]  /*8c10*/  IMAD.WIDE.U32 R10, R21, UR4, RZ ;  /* 0x00000004150a7c25 */ /* 0x000fc8000f8e00ff */
[----:B------:R-:W-:-:S04]  /*8c20*/  IMAD.WIDE.U32 R10, P1, R5, UR5, R10 ;  /* 0x00000005050a7c25 */ /* 0x000fc8000f82000a */
[----:B------:R-:W-:-:S04]  /*8c30*/  IMAD.WIDE.U32 R4, R5, UR4, RZ ;  /* 0x0000000405047c25 */ /* 0x000fc8000f8e00ff */
[----:B------:R-:W-:Y:S01]  /*8c40*/  IMAD.MOV.U32 R4, RZ, RZ, R11 ;  /* 0x000000ffff047224 */ /* 0x000fe200078e000b */
[----:B------:R-:W-:Y:S01]  /*8c50*/  IADD3 RZ, P4, R5, R10, RZ ;  /* 0x0000000a05ff7210 */ /* 0x000fe20007f9e0ff */
[----:B------:R-:W-:-:S04]  /*8c60*/  IMAD.X R5, RZ, RZ, RZ, P1 ;  /* 0x000000ffff057224 */ /* 0x000fc800008e06ff */
[----:B------:R-:W-:-:S08]  /*8c70*/  IMAD.WIDE.U32.X R4, R21, UR5, R4, P4 ;  /* 0x0000000515047c25 */ /* 0x000fd0000a0e0404 */
.L_x_185:
[--C-:B------:R-:W-:Y:S01]  /*8c80*/  SHF.R.U64 R18, R4, UR7, R5.reuse ;  /* 0x0000000704127c19 */ /* 0x100fe20008001205 */
[----:B------:R-:W-:Y:S01]  /*8c90*/  FMUL R20, R20, UR8 ;  /* 0x0000000814147c20 */ /* 0x000fe20008400000 */
[----:B------:R-:W0:Y:S01]  /*8ca0*/  LDC R21, c[0x0][0x144] ;  /* 0x00005100ff157b82 */ /* 0x000e220000000800 */
[----:B-1----:R-:W-:Y:S01]  /*8cb0*/  I2FP.F32.U32 R10, R19 ;  /* 0x00000013000a7245 */ /* 0x002fe20000201000 */
[----:B------:R-:W-:Y:S01]  /*8cc0*/  ULDC UR6, c[0x0][0x154] ;  /* 0x0000550000067ab9 */ /* 0x000fe20000000800 */
[----:B------:R-:W-:Y:S01]  /*8cd0*/  SHF.R.U32.HI R4, RZ, UR7, R5 ;  /* 0x00000007ff047c19 */ /* 0x000fe20008011605 */
[----:B------:R-:W-:Y:S01]  /*8ce0*/  ULDC.64 UR4, c[0x0][0x620] ;  /* 0x0001880000047ab9 */ /* 0x000fe20000000a00 */
[----:B------:R-:W-:Y:S01]  /*8cf0*/  IADD3 R5, P1, RZ, -R18, RZ ;  /* 0x80000012ff057210 */ /* 0x000fe20007f3e0ff */
[----:B------:R-:W1:Y:S01]  /*8d00*/  F2I.U32.TRUNC.NTZ R20, R20 ;  /* 0x0000001400147305 */ /* 0x000e62000020f000 */
[----:B------:R-:W-:Y:S01]  /*8d10*/  FMUL R10, R10, UR6 ;  /* 0x000000060a0a7c20 */ /* 0x000fe20008400000 */
[----:B------:R-:W2:Y:S01]  /*8d20*/  LDC R22, c[0x0][0x148] ;  /* 0x00005200ff167b82 */ /* 0x000ea20000000800 */
[----:B------:R-:W-:Y:S01]  /*8d30*/  ULDC.64 UR6, c[0x0][0x640] ;  /* 0x0001900000067ab9 */ /* 0x000fe20000000a00 */
[----:B------:R-:W-:Y:S01]  /*8d40*/  IMAD.X R4, RZ, RZ, ~R4, P1 ;  /* 0x000000ffff047224 */ /* 0x000fe200008e0e04 */
[----:B------:R-:W-:-:S03]  /*8d50*/  ISETP.NE.U32.AND P1, PT, RZ, UR6, PT ;  /* 0x00000006ff007c0c */ /* 0x000fc6000bf25070 */
[----:B------:R-:W-:Y:S01]  /*8d60*/  IMAD R4, R4, UR4, RZ ;  /* 0x0000000404047c24 */ /* 0x000fe2000f8e02ff */
[----:B------:R-:W3:Y:S01]  /*8d70*/  F2I.U32.TRUNC.NTZ R10, R10 ;  /* 0x0000000a000a7305 */ /* 0x000ee2000020f000 */
[----:B------:R-:W-:Y:S02]  /*8d80*/  ISETP.NE.AND.EX P1, PT, RZ, UR7, PT, P1 ;  /* 0x00000007ff007c0c */ /* 0x000fe4000bf25310 */
[C---:B------:R-:W-:Y:S02]  /*8d90*/  IMAD R11, R5.reuse, UR5, R4 ;  /* 0x00000005050b7c24 */ /* 0x040fe4000f8e0204 */
[----:B------:R-:W-:Y:S01]  /*8da0*/  IMAD.WIDE.U32 R4, R5, UR4, R2 ;  /* 0x0000000405047c25 */ /* 0x000fe2000f8e0002 */
[----:B------:R-:W-:-:S03]  /*8db0*/  ULDC UR4, c[0x0][0x618] ;  /* 0x0001860000047ab9 */ /* 0x000fc60000000800 */
[----:B-1----:R-:W-:Y:S02]  /*8dc0*/  IMAD.MOV R20, RZ, RZ, -R20 ;  /* 0x000000ffff147224 */ /* 0x002fe400078e0a14 */
[----:B------:R-:W-:Y:S02]  /*8dd0*/  IMAD.IADD R5, R5, 0x1, R11 ;  /* 0x0000000105057824 */ /* 0x000fe400078e020b */
[----:B0-----:R-:W-:-:S03]  /*8de0*/  IMAD R6, R21, R20, R6 ;  /* 0x0000001415067224 */ /* 0x001fc600078e0206 */
[--C-:B------:R-:W-:Y:S01]  /*8df0*/  SHF.R.U64 R20, R4, UR4, R5.reuse ;  /* 0x0000000404147c19 */ /* 0x100fe20008001205 */
[----:B---3--:R-:W-:Y:S01]  /*8e00*/  IMAD.MOV R4, RZ, RZ, -R10 ;  /* 0x000000ffff047224 */ /* 0x008fe200078e0a0a */
[----:B------:R-:W-:Y:S01]  /*8e10*/  SHF.R.U32.HI R5, RZ, UR4, R5 ;  /* 0x00000004ff057c19 */ /* 0x000fe20008011605 */
[----:B------:R-:W-:Y:S02]  /*8e20*/  ULDC UR4, c[0x0][0x608] ;  /* 0x0001820000047ab9 */ /* 0x000fe40000000800 */
[----:B--2---:R-:W-:Y:S01]  /*8e30*/  @P2 IMAD R6, R22, R4, R19 ;  /* 0x0000000416062224 */ /* 0x004fe200078e0213 */
[--C-:B------:R-:W-:Y:S02]  /*8e40*/  SHF.R.U64 R22, R20, UR4, R5.reuse ;  /* 0x0000000414167c19 */ /* 0x100fe40008001205 */
[----:B------:R-:W-:Y:S01]  /*8e50*/  SHF.R.U32.HI R5, RZ, UR4, R5 ;  /* 0x00000004ff057c19 */ /* 0x000fe20008011605 */
[----:B------:R-:W-:-:S03]  /*8e60*/  ULDC UR4, c[0x0][0x658] ;  /* 0x0001960000047ab9 */ /* 0x000fc60000000800 */
[--C-:B------:R-:W-:Y:S02]  /*8e70*/  SHF.R.U64 R19, R22, UR4, R5.reuse ;  /* 0x0000000416137c19 */ /* 0x100fe40008001205 */
[----:B------:R-:W-:-:S03]  /*8e80*/  SHF.R.U32.HI R21, RZ, UR4, R5 ;  /* 0x00000004ff157c19 */ /* 0x000fc60008011605 */
[----:B------:R-:W-:Y:S02]  /*8e90*/  IMAD.MOV.U32 R10, RZ, RZ, R19 ;  /* 0x000000ffff0a7224 */ /* 0x000fe400078e0013 */
[----:B------:R-:W-:Y:S01]  /*8ea0*/  IMAD.MOV.U32 R5, RZ, RZ, R21 ;  /* 0x000000ffff057224 */ /* 0x000fe200078e0015 */
[----:B------:R-:W-:Y:S06]  /*8eb0*/  @!P1 BRA `(.L_x_186) ;  /* 0x00000000002c9947 */ /* 0x000fec0003800000 */
        /* <DEDUP_REMOVED lines=9> */
[----:B------:R-:W-:-:S04]  /*8f50*/  IMAD.WIDE.U32.X R4, R21, UR7, R4, P4 ;  /* 0x0000000715047c25 */ /* 0x000fc8000a0e0404 */
[----:B------:R-:W-:-:S07]  /*8f60*/  IMAD.MOV.U32 R10, RZ, RZ, R4 ;  /* 0x000000ffff0a7224 */ /* 0x000fce00078e0004 */
.L_x_186:
[----:B------:R-:W-:Y:S01]  /*8f70*/  ULDC UR4, c[0x0][0x648] ;  /* 0x0001920000047ab9 */ /* 0x000fe20000000800 */
[----:B------:R-:W-:Y:S01]  /*8f80*/  LOP3.LUT R4, R22, UR17, RZ, 0xc0, !PT ;  /* 0x0000001116047c12 */ /* 0x000fe2000f8ec0ff */
[----:B------:R-:W-:Y:S01]  /*8f90*/  ULDC UR5, c[0x0][0x610] ;  /* 0x0001840000057ab9 */ /* 0x000fe20000000800 */
[----:B------:R-:W-:Y:S01]  /*8fa0*/  SHF.R.U64 R5, R10, UR4, R5 ;  /* 0x000000040a057c19 */ /* 0x000fe20008001205 */
[----:B------:R-:W-:Y:S01]  /*8fb0*/  ULDC UR4, c[0x0][0x638] ;  /* 0x00018e0000047ab9 */ /* 0x000fe20000000800 */
[----:B------:R-:W-:-:S03]  /*8fc0*/  LOP3.LUT R20, R20, UR16, RZ, 0xc0, !PT ;  /* 0x0000001014147c12 */ /* 0x000fc6000f8ec0ff */
[----:B------:R-:W-:Y:S02]  /*8fd0*/  IMAD.MOV R10, RZ, RZ, -R5 ;  /* 0x000000ffff0a7224 */ /* 0x000fe400078e0a05 */
[----:B------:R-:W-:Y:S02]  /*8fe0*/  IMAD R5, R5, UR18, R4 ;  /* 0x0000001205057c24 */ /* 0x000fe4000f8e0204 */
[----:B------:R-:W-:Y:S01]  /*8ff0*/  IMAD R19, R10, UR4, R19 ;  /* 0x000000040a137c24 */ /* 0x000fe2000f8e0213 */
[----:B------:R-:W-:Y:S01]  /*9000*/  ULDC UR4, c[0x0][0x600] ;  /* 0x0001800000047ab9 */ /* 0x000fe20000000800 */
[----:B------:R-:W-:Y:S02]  /*9010*/  IMAD R6, R5, UR5, R6 ;  /* 0x0000000505067c24 */ /* 0x000fe4000f8e0206 */
[----:B------:R-:W-:Y:S02]  /*9020*/  IMAD R19, R19, UR4, R20 ;  /* 0x0000000413137c24 */ /* 0x000fe4000f8e0214 */
[----:B------:R-:W-:-:S02]  /*9030*/  IMAD.MOV.U32 R10, RZ, RZ, 0x1 ;  /* 0x00000001ff0a7424 */ /* 0x000fc400078e00ff */
[----:B------:R-:W-:Y:S01]  /*9040*/  IMAD.MOV.U32 R4, RZ, RZ, R18 ;  /* 0x000000ffff047224 */ /* 0x000fe200078e0012 */
[----:B------:R-:W-:Y:S02]  /*9050*/  SEL R5, R19, R6, !P2 ;  /* 0x0000000613057207 */ /* 0x000fe40005000000 */
[----:B------:R-:W-:-:S07]  /*9060*/  SEL R6, R6, R19, !P2 ;  /* 0x0000001306067207 */ /* 0x000fce0005000000 */
.L_x_184:
[----:B------:R-:W-:Y:S05]  /*9070*/  BSYNC B1 ;  /* 0x0000000000017941 */ /* 0x000fea0003800000 */
.L_x_183:
[----:B------:R-:W-:-:S13]  /*9080*/  LOP3.LUT P1, RZ, R10, 0xff, RZ, 0xc0, !PT ;  /* 0x000000ff0aff7812 */ /* 0x000fda000782c0ff */
[----:B------:R-:W-:Y:S05]  /*9090*/  @P1 BRA `(.L_x_187) ;  /* 0xfffffff400381947 */ /* 0x000fea000383ffff */
[----:B------:R-:W-:Y:S05]  /*90a0*/  BSYNC B0 ;  /* 0x0000000000007941 */ /* 0x000fea0003800000 */
.L_x_175:
[----:B------:R-:W-:-:S03]  /*90b0*/  UMOV UR4, 0xffffffff ;  /* 0xffffffff00047882 */ /* 0x000fc60000000000 */
[----:B------:R-:W-:Y:S05]  /*90c0*/  BRA.DIV UR4, `(.L_x_188) ;  /* 0x0000000a04007947 */ /* 0x000fea000b800000 */
[----:B------:R-:W-:-:S13]  /*90d0*/  ELECT P0, URZ, PT ;  /* 0x00000000003f782f */ /* 0x000fda0003800000 */
.L_x_209:
[----:B------:R-:W-:Y:S04]  /*90e0*/  BSSY B0, `(.L_x_189) ;  /* 0x0000058000007945 */ /* 0x000fe80003800000 */
[----:B------:R-:W-:Y:S05]  /*90f0*/  @!P0 BRA `(.L_x_190) ;  /* 0x0000000400588947 */ /* 0x000fea0003800000 */
[----:B------:R-:W-:-:S04]  /*9100*/  LOP3.LUT R7, R7, 0x2, RZ, 0xfc, !PT ;  /* 0x0000000207077812 */ /* 0x000fc800078efcff */
[----:B------:R-:W-:-:S13]  /*9110*/  ISETP.NE.AND P0, PT, R7, 0x3, PT ;  /* 0x000000030700780c */ /* 0x000fda0003f05270 */
[----:B------:R-:W-:Y:S05]  /*9120*/  @!P0 BRA `(.L_x_191) ;  /* 0x0000000000048947 */ /* 0x000fea0003800000 */
[----:B------:R-:W-:Y:S01]  /*9130*/  BPT.TRAP 0x1 ;  /* 0x000000040000795c */ /* 0x000fe20000300000 */
.L_x_191:
[----:B------:R-:W0:Y:S01]  /*9140*/  S2R R3, SR_CgaCtaId ;  /* 0x0000000000037919 */ /* 0x000e220000008800 */
[----:B------:R-:W-:Y:S02]  /*9150*/  MOV R0, 0x400 ;  /* 0x0000040000007802 */ /* 0x000fe40000000f00 */
[----:B------:R-:W-:Y:S02]  /*9160*/  SHF.L.U32 R2, R12, 0x1f, RZ ;  /* 0x0000001f0c027819 */ /* 0x000fe400000006ff */
[----:B0-----:R-:W-:-:S05]  /*9170*/  LEA R0, R3, R0, 0x18 ;  /* 0x0000000003007211 */ /* 0x001fca00078ec0ff */
[----:B------:R-:W-:-:S04]  /*9180*/  VIADD R0, R0, 0x48 ;  /* 0x0000004800007836 */ /* 0x000fc80000000000 */
[C---:B------:R-:W-:Y:S02]  /*9190*/  IMAD R5, R13.reuse, 0x8, R0 ;  /* 0x000000080d057824 */ /* 0x040fe400078e0200 */
[----:B------:R-:W-:Y:S02]  /*91a0*/  VIADD R13, R13, 0x1 ;  /* 0x000000010d0d7836 */ /* 0x000fe40000000000 */
[----:B------:R-:W0:Y:S03]  /*91b0*/  SYNCS.PHASECHK.TRANS64.TRYWAIT P0, [R5+URZ], R2 ;  /* 0x00000002050075a7 */ /* 0x000e26000800017f */
[----:B------:R-:W-:-:S04]  /*91c0*/  ISETP.NE.AND P1, PT, R13, 0x9, PT ;  /* 0x000000090d00780c */ /* 0x000fc80003f25270 */
[----:B------:R-:W-:Y:S02]  /*91d0*/  SEL R3, RZ, 0x1, P1 ;  /* 0x00000001ff037807 */ /* 0x000fe40000800000 */
[----:B------:R-:W-:Y:S02]  /*91e0*/  SEL R13, R13, RZ, P1 ;  /* 0x000000ff0d0d7207 */ /* 0x000fe40000800000 */
[----:B------:R-:W-:-:S03]  /*91f0*/  LOP3.LUT R12, R12, R3, RZ, 0x3c, !PT ;  /* 0x000000030c0c7212 */ /* 0x000fc600078e3cff */
[----:B------:R-:W-:Y:S01]  /*9200*/  IMAD R7, R13, 0x8, R0 ;  /* 0x000000080d077824 */ /* 0x000fe200078e0200 */
[----:B------:R-:W-:Y:S01]  /*9210*/  SHF.L.U32 R4, R12, 0x1f, RZ ;  /* 0x0000001f0c047819 */ /* 0x000fe200000006ff */
[----:B0-----:R-:W-:Y:S06]  /*9220*/  @!P0 BRA `(.L_x_192) ;  /* 0x0000000400cc8947 */ /* 0x001fec0003800000 */
.L_x_210:
[----:B------:R-:W1:Y:S01]  /*9230*/  SYNCS.PHASECHK.TRANS64.TRYWAIT P0, [R7+URZ], R4 ;  /* 0x00000004070075a7 */ /* 0x000e62000800017f */
[----:B0-----:R-:W-:-:S05]  /*9240*/  VIADD R2, R13, 0x1 ;  /* 0x000000010d027836 */ /* 0x001fca0000000000 */
[----:B------:R-:W-:-:S04]  /*9250*/  ISETP.NE.AND P1, PT, R2, 0x9, PT ;  /* 0x000000090200780c */ /* 0x000fc80003f25270 */
[----:B------:R-:W-:Y:S02]  /*9260*/  SEL R3, RZ, 0x1, P1 ;  /* 0x00000001ff037807 */ /* 0x000fe40000800000 */
[----:B------:R-:W-:Y:S02]  /*9270*/  SEL R9, R2, RZ, P1 ;  /* 0x000000ff02097207 */ /* 0x000fe40000800000 */
[----:B------:R-:W-:-:S03]  /*9280*/  LOP3.LUT R12, R12, R3, RZ, 0x3c, !PT ;  /* 0x000000030c0c7212 */ /* 0x000fc600078e3cff */
[----:B------:R-:W-:Y:S01]  /*9290*/  IMAD R6, R9, 0x8, R0 ;  /* 0x0000000809067824 */ /* 0x000fe200078e0200 */
[----:B------:R-:W-:Y:S01]  /*92a0*/  SHF.L.U32 R5, R12, 0x1f, RZ ;  /* 0x0000001f0c057819 */ /* 0x000fe200000006ff */
[----:B-1----:R-:W-:Y:S06]  /*92b0*/  @!P0 BRA `(.L_x_193) ;  /* 0x0000000400bc8947 */ /* 0x002fec0003800000 */
.L_x_211:
[----:B------:R-:W1:Y:S01]  /*92c0*/  SYNCS.PHASECHK.TRANS64.TRYWAIT P0, [R6+URZ], R5 ;  /* 0x00000005060075a7 */ /* 0x000e62000800017f */
[----:B------:R-:W-:-:S05]  /*92d0*/  VIADD R2, R9, 0x1 ;  /* 0x0000000109027836 */ /* 0x000fca0000000000 */
[----:B------:R-:W-:-:S04]  /*92e0*/  ISETP.NE.AND P1, PT, R2, 0x9, PT ;  /* 0x000000090200780c */ /* 0x000fc80003f25270 */
[----:B------:R-:W-:Y:S02]  /*92f0*/  SEL R3, RZ, 0x1, P1 ;  /* 0x00000001ff037807 */ /* 0x000fe40000800000 */
[----:B0-----:R-:W-:Y:S02]  /*9300*/  SEL R7, R2, RZ, P1 ;  /* 0x000000ff02077207 */ /* 0x001fe40000800000 */
[----:B------:R-:W-:-:S03]  /*9310*/  LOP3.LUT R12, R12, R3, RZ, 0x3c, !PT ;  /* 0x000000030c0c7212 */ /* 0x000fc600078e3cff */
[----:B------:R-:W-:Y:S01]  /*9320*/  IMAD R9, R7, 0x8, R0 ;  /* 0x0000000807097824 */ /* 0x000fe200078e0200 */
[----:B------:R-:W-:Y:S01]  /*9330*/  SHF.L.U32 R4, R12, 0x1f, RZ ;  /* 0x0000001f0c047819 */ /* 0x000fe200000006ff */
[----:B-1----:R-:W-:Y:S06]  /*9340*/  @!P0 BRA `(.L_x_194) ;  /* 0x0000000400ac8947 */ /* 0x002fec0003800000 */
.L_x_212:
[----:B------:R-:W1:Y:S01]  /*9350*/  SYNCS.PHASECHK.TRANS64.TRYWAIT P0, [R9+URZ], R4 ;  /* 0x00000004090075a7 */ /* 0x000e62000800017f */
[----:B------:R-:W-:-:S05]  /*9360*/  VIADD R2, R7, 0x1 ;  /* 0x0000000107027836 */ /* 0x000fca0000000000 */
[----:B------:R-:W-:-:S04]  /*9370*/  ISETP.NE.AND P1, PT, R2, 0x9, PT ;  /* 0x000000090200780c */ /* 0x000fc80003f25270 */
[----:B------:R-:W-:Y:S02]  /*9380*/  SEL R3, RZ, 0x1, P1 ;  /* 0x00000001ff037807 */ /* 0x000fe40000800000 */
[----:B------:R-:W-:Y:S02]  /*9390*/  SEL R7, R2, RZ, P1 ;  /* 0x000000ff02077207 */ /* 0x000fe40000800000 */
[----:B------:R-:W-:-:S03]  /*93a0*/  LOP3.LUT R12, R12, R3, RZ, 0x3c, !PT ;  /* 0x000000030c0c7212 */ /* 0x000fc600078e3cff */
[----:B0-----:R-:W-:Y:S01]  /*93b0*/  IMAD R6, R7, 0x8, R0 ;  /* 0x0000000807067824 */ /* 0x001fe200078e0200 */
[----:B------:R-:W-:Y:S01]  /*93c0*/  SHF.L.U32 R5, R12, 0x1f, RZ ;  /* 0x0000001f0c057819 */ /* 0x000fe200000006ff */
[----:B-1----:R-:W-:Y:S06]  /*93d0*/  @!P0 BRA `(.L_x_195) ;  /* 0x00000004009c8947 */ /* 0x002fec0003800000 */
.L_x_213:
        /* <DEDUP_REMOVED lines=9> */
.L_x_214:
[----:B------:R-:W1:Y:S01]  /*9470*/  SYNCS.PHASECHK.TRANS64.TRYWAIT P0, [R9+URZ], R4 ;  /* 0x00000004090075a7 */ /* 0x000e62000800017f */
[----:B------:R-:W-:-:S05]  /*9480*/  VIADD R2, R7, 0x1 ;  /* 0x0000000107027836 */ /* 0x000fca0000000000 */
[----:B------:R-:W-:-:S04]  /*9490*/  ISETP.NE.AND P1, PT, R2, 0x9, PT ;  /* 0x000000090200780c */ /* 0x000fc80003f25270 */
[----:B------:R-:W-:Y:S02]  /*94a0*/  SEL R3, RZ, 0x1, P1 ;  /* 0x00000001ff037807 */ /* 0x000fe40000800000 */
[----:B------:R-:W-:Y:S02]  /*94b0*/  SEL R7, R2, RZ, P1 ;  /* 0x000000ff02077207 */ /* 0x000fe40000800000 */
[----:B------:R-:W-:-:S03]  /*94c0*/  LOP3.LUT R12, R12, R3, RZ, 0x3c, !PT ;  /* 0x000000030c0c7212 */ /* 0x000fc600078e3cff */
[----:B------:R-:W-:Y:S01]  /*94d0*/  IMAD R8, R7, 0x8, R0 ;  /* 0x0000000807087824 */ /* 0x000fe200078e0200 */
[----:B0-----:R-:W-:Y:S01]  /*94e0*/  SHF.L.U32 R5, R12, 0x1f, RZ ;  /* 0x0000001f0c057819 */ /* 0x001fe200000006ff */
[----:B-1----:R-:W-:Y:S06]  /*94f0*/  @!P0 BRA `(.L_x_197) ;  /* 0x00000004007c8947 */ /* 0x002fec0003800000 */
.L_x_215:
[----:B------:R-:W1:Y:S01]  /*9500*/  SYNCS.PHASECHK.TRANS64.TRYWAIT P0, [R8+URZ], R5 ;  /* 0x00000005080075a7 */ /* 0x000e62000800017f */
[----:B------:R-:W-:-:S05]  /*9510*/  VIADD R2, R7, 0x1 ;  /* 0x0000000107027836 */ /* 0x000fca0000000000 */
[----:B------:R-:W-:-:S04]  /*9520*/  ISETP.NE.AND P1, PT, R2, 0x9, PT ;  /* 0x000000090200780c */ /* 0x000fc80003f25270 */
[----:B------:R-:W-:Y:S02]  /*9530*/  SEL R3, RZ, 0x1, P1 ;  /* 0x00000001ff037807 */ /* 0x000fe40000800000 */
[----:B------:R-:W-:Y:S02]  /*9540*/  SEL R7, R2, RZ, P1 ;  /* 0x000000ff02077207 */ /* 0x000fe40000800000 */
[----:B0-----:R-:W-:-:S03]  /*9550*/  LOP3.LUT R9, R12, R3, RZ, 0x3c, !PT ;  /* 0x000000030c097212 */ /* 0x001fc600078e3cff */
[----:B------:R-:W-:Y:S01]  /*9560*/  IMAD R11, R7, 0x8, R0 ;  /* 0x00000008070b7824 */ /* 0x000fe200078e0200 */
[----:B------:R-:W-:Y:S01]  /*9570*/  SHF.L.U32 R6, R9, 0x1f, RZ ;  /* 0x0000001f09067819 */ /* 0x000fe200000006ff */
[----:B-1----:R-:W-:Y:S06]  /*9580*/  @!P0 BRA `(.L_x_198) ;  /* 0x00000004006c8947 */ /* 0x002fec0003800000 */
.L_x_216:
[----:B------:R-:W1:Y:S01]  /*9590*/  SYNCS.PHASECHK.TRANS64.TRYWAIT P0, [R11+URZ], R6 ;  /* 0x000000060b0075a7 */ /* 0x000e62000800017f */
[----:B------:R-:W-:-:S05]  /*95a0*/  VIADD R2, R7, 0x1 ;  /* 0x0000000107027836 */ /* 0x000fca0000000000 */
[----:B------:R-:W-:-:S04]  /*95b0*/  ISETP.NE.AND P1, PT, R2, 0x9, PT ;  /* 0x000000090200780c */ /* 0x000fc80003f25270 */
[----:B------:R-:W-:Y:S02]  /*95c0*/  SEL R4, RZ, 0x1, P1 ;  /* 0x00000001ff047807 */ /* 0x000fe40000800000 */
[----:B------:R-:W-:Y:S02]  /*95d0*/  SEL R3, R2, RZ, P1 ;  /* 0x000000ff02037207 */ /* 0x000fe40000800000 */
[----:B------:R-:W-:Y:S01]  /*95e0*/  LOP3.LUT R4, R9, R4, RZ, 0x3c, !PT ;  /* 0x0000000409047212 */ /* 0x000fe200078e3cff */
[----:B-1----:R-:W-:Y:S06]  /*95f0*/  @!P0 BRA `(.L_x_199) ;  /* 0x0000000400648947 */ /* 0x002fec0003800000 */
.L_x_217:
[----:B------:R-:W-:Y:S01]  /*9600*/  IMAD R3, R3, 0x8, R0 ;  /* 0x0000000803037824 */ /* 0x000fe200078e0200 */
[----:B------:R-:W-:-:S07]  /*9610*/  SHF.L.U32 R0, R4, 0x1f, RZ ;  /* 0x0000001f04007819 */ /* 0x000fce00000006ff */
.L_x_200:
[----:B--2---:R2:W3:Y:S02]  /*9620*/  SYNCS.PHASECHK.TRANS64.TRYWAIT P0, [R3+URZ], R0 ;  /* 0x00000000030075a7 */ /* 0x0044e4000800017f */
[----:B---3--:R-:W-:Y:S05]  /*9630*/  @!P0 NANOSLEEP.SYNCS 0x989680 ;  /* 0x009896800000895d */ /* 0x008fea0003900000 */
[----:B------:R-:W3:Y:S02]  /*9640*/  @!P0 SYNCS.PHASECHK.TRANS64 P0, [R3+URZ], R0 ;  /* 0x00000000030085a7 */ /* 0x000ee4000800007f */
[----:B---3--:R-:W-:Y:S05]  /*9650*/  @!P0 BRA `(.L_x_200) ;  /* 0xfffffffc00f08947 */ /* 0x008fea000383ffff */
.L_x_190:
[----:B------:R-:W-:Y:S05]  /*9660*/  BSYNC B0 ;  /* 0x0000000000007941 */ /* 0x000fea0003800000 */
.L_x_189:
[----:B------:R-:W-:Y:S05]  /*9670*/  EXIT ;  /* 0x000000000000794d */ /* 0x000fea0003800000 */
.L_x_20:
[----:B0-----:R-:W-:-:S04]  /*9680*/  IMAD.U32 R19, RZ, RZ, UR11 ;  /* 0x0000000bff137e24 */ /* 0x001fc8000f8e00ff */
[----:B------:R0:W1:Y:S03]  /*9690*/  SYNCS.PHASECHK.TRANS64.TRYWAIT P0, [R19+URZ+-0x8], R18 ;  /* 0xfffff812130075a7 */ /* 0x000066000800017f */
[----:B-1----:R-:W-:Y:S05]  /*96a0*/  @!P0 NANOSLEEP.SYNCS 0x989680 ;  /* 0x009896800000895d */ /* 0x002fea0003900000 */
[----:B------:R-:W1:Y:S02]  /*96b0*/  @!P0 SYNCS.PHASECHK.TRANS64 P0, [R19+URZ+-0x8], R18 ;  /* 0xfffff812130085a7 */ /* 0x000e64000800007f */
[----:B-1----:R-:W-:Y:S05]  /*96c0*/  @!P0 BRA `(.L_x_20) ;  /* 0xfffffffc00ec8947 */ /* 0x002fea000383ffff */
[----:B------:R-:W-:Y:S05]  /*96d0*/  BRA `(.L_x_201) ;  /* 0xffffff8000287947 */ /* 0x000fea000383ffff */
.L_x_25:
[----:B-1----:R-:W-:-:S04]  /*96e0*/  IMAD.U32 R19, RZ, RZ, UR6 ;  /* 0x00000006ff137e24 */ /* 0x002fc8000f8e00ff */
[----:B------:R1:W4:Y:S03]  /*96f0*/  SYNCS.PHASECHK.TRANS64.TRYWAIT P0, [R19+URZ], R18 ;  /* 0x00000012130075a7 */ /* 0x000326000800017f */
[----:B----4-:R-:W-:Y:S05]  /*9700*/  @!P0 NANOSLEEP.SYNCS 0x989680 ;  /* 0x009896800000895d */ /* 0x010fea0003900000 */
[----:B------:R-:W4:Y:S02]  /*9710*/  @!P0 SYNCS.PHASECHK.TRANS64 P0, [R19+URZ], R18 ;  /* 0x00000012130085a7 */ /* 0x000f24000800007f */
[----:B----4-:R-:W-:Y:S05]  /*9720*/  @!P0 BRA `(.L_x_25) ;  /* 0xfffffffc00ec8947 */ /* 0x010fea000383ffff */
[----:B------:R-:W-:Y:S05]  /*9730*/  BRA `(.L_x_24) ;  /* 0xffffff8400547947 */ /* 0x000fea000383ffff */
.L_x_31:
[----:B-1----:R-:W-:-:S04]  /*9740*/  IMAD.U32 R21, RZ, RZ, UR16 ;  /* 0x00000010ff157e24 */ /* 0x002fc8000f8e00ff */
[----:B------:R1:W4:Y:S03]  /*9750*/  SYNCS.PHASECHK.TRANS64.TRYWAIT P0, [R21+URZ], R20 ;  /* 0x00000014150075a7 */ /* 0x000326000800017f */
[----:B----4-:R-:W-:Y:S05]  /*9760*/  @!P0 NANOSLEEP.SYNCS 0x989680 ;  /* 0x009896800000895d */ /* 0x010fea0003900000 */
[----:B------:R-:W4:Y:S02]  /*9770*/  @!P0 SYNCS.PHASECHK.TRANS64 P0, [R21+URZ], R20 ;  /* 0x00000014150085a7 */ /* 0x000f24000800007f */
[----:B----4-:R-:W-:Y:S05]  /*9780*/  @!P0 BRA `(.L_x_31) ;  /* 0xfffffffc00ec8947 */ /* 0x010fea000383ffff */
[----:B------:R-:W-:Y:S05]  /*9790*/  BRA `(.L_x_30) ;  /* 0xffffff8c00bc7947 */ /* 0x000fea000383ffff */
.L_x_39:
[----:B0-----:R-:W-:-:S04]  /*97a0*/  IMAD.U32 R19, RZ, RZ, UR11 ;  /* 0x0000000bff137e24 */ /* 0x001fc8000f8e00ff */
[----:B------:R0:W1:Y:S03]  /*97b0*/  SYNCS.PHASECHK.TRANS64.TRYWAIT P0, [R19+URZ+0x8], R18 ;  /* 0x00000812130075a7 */ /* 0x000066000800017f */
[----:B-1----:R-:W-:Y:S05]  /*97c0*/  @!P0 NANOSLEEP.SYNCS 0x989680 ;  /* 0x009896800000895d */ /* 0x002fea0003900000 */
[----:B------:R-:W1:Y:S02]  /*97d0*/  @!P0 SYNCS.PHASECHK.TRANS64 P0, [R19+URZ+0x8], R18 ;  /* 0x00000812130085a7 */ /* 0x000e64000800007f */
[----:B-1----:R-:W-:Y:S05]  /*97e0*/  @!P0 BRA `(.L_x_39) ;  /* 0xfffffffc00ec8947 */ /* 0x002fea000383ffff */
[----:B------:R-:W-:Y:S05]  /*97f0*/  BRA `(.L_x_202) ;  /* 0xffffff9c00587947 */ /* 0x000fea000383ffff */
.L_x_176:
[----:B------:R-:W-:Y:S01]  /*9800*/  BSSY B1, `(.L_x_203) ;  /* 0x0000006000017945 */ /* 0x000fe20003800000 */
[----:B------:R-:W-:-:S07]  /*9810*/  IMAD.MOV.U32 R10, RZ, RZ, -0x1 ;  /* 0xffffffffff0a7424 */ /* 0x000fce00078e00ff */
[----:B------:R-:W-:Y:S05]  /*9820*/  WARPSYNC.COLLECTIVE R10, `(.L_x_204) ;  /* 0x000000000a0c7348 */ /* 0x000fea0003c00000 */
[----:B------:R-:W-:Y:S02]  /*9830*/  ELECT P1, UR62, PT ;  /* 0x00000000003e782f */ /* 0x000fe40003820000 */
[----:B------:R-:W-:Y:S01]  /*9840*/  MOV R10, UR62 ;  /* 0x0000003e000a7c02 */ /* 0x000fe20008000f00 */
[----:B------:R-:W-:Y:S10]  /*9850*/  ENDCOLLECTIVE ;  /* 0x000000000000791b */ /* 0x000ff40003800000 */
.L_x_204:
[----:B------:R-:W-:Y:S05]  /*9860*/  BSYNC B1 ;  /* 0x0000000000017941 */ /* 0x000fea0003800000 */
.L_x_203:
[----:B------:R-:W-:Y:S05]  /*9870*/  BRA `(.L_x_205) ;  /* 0xffffffec004c7947 */ /* 0x000fea000383ffff */
.L_x_179:
[----:B-1----:R1:W2:Y:S02]  /*9880*/  SYNCS.PHASECHK.TRANS64.TRYWAIT P1, [R21+URZ+0x48], R10 ;  /* 0x0000480a150075a7 */ /* 0x0022a4000802017f */
[----:B--2---:R-:W-:Y:S05]  /*9890*/  @!P1 NANOSLEEP.SYNCS 0x989680 ;  /* 0x009896800000995d */ /* 0x004fea0003900000 */
[----:B------:R-:W2:Y:S02]  /*98a0*/  @!P1 SYNCS.PHASECHK.TRANS64 P1, [R21+URZ+0x48], R10 ;  /* 0x0000480a150095a7 */ /* 0x000ea4000802007f */
[----:B--2---:R-:W-:Y:S05]  /*98b0*/  @!P1 BRA `(.L_x_179) ;  /* 0xfffffffc00f09947 */ /* 0x004fea000383ffff */
[----:B------:R-:W-:Y:S05]  /*98c0*/  BRA `(.L_x_206) ;  /* 0xffffffec00807947 */ /* 0x000fea000383ffff */
.L_x_188:
[----:B------:R-:W-:Y:S01]  /*98d0*/  BSSY B0, `(.L_x_207) ;  /* 0x0000006000007945 */ /* 0x000fe20003800000 */
[----:B------:R-:W-:-:S07]  /*98e0*/  IMAD.MOV.U32 R10, RZ, RZ, -0x1 ;  /* 0xffffffffff0a7424 */ /* 0x000fce00078e00ff */
[----:B------:R-:W-:Y:S05]  /*98f0*/  WARPSYNC.COLLECTIVE R10, `(.L_x_208) ;  /* 0x000000000a0c7348 */ /* 0x000fea0003c00000 */
[----:B------:R-:W-:Y:S02]  /*9900*/  ELECT P1, UR62, PT ;  /* 0x00000000003e782f */ /* 0x000fe40003820000 */
[----:B------:R-:W-:Y:S01]  /*9910*/  MOV R10, UR62 ;  /* 0x0000003e000a7c02 */ /* 0x000fe20008000f00 */
[----:B------:R-:W-:Y:S10]  /*9920*/  ENDCOLLECTIVE ;  /* 0x000000000000791b */ /* 0x000ff40003800000 */
.L_x_208:
[----:B------:R-:W-:Y:S05]  /*9930*/  BSYNC B0 ;  /* 0x0000000000007941 */ /* 0x000fea0003800000 */
.L_x_207:
[----:B------:R-:W-:Y:S01]  /*9940*/  PLOP3.LUT P0, PT, P1, PT, PT, 0x80, 0x0 ;  /* 0x000000000000781c */ /* 0x000fe20000f0f070 */
[----:B------:R-:W-:-:S12]  /*9950*/  BRA `(.L_x_209) ;  /* 0xfffffff400e07947 */ /* 0x000fd8000383ffff */
.L_x_192:
[----:B0-----:R0:W1:Y:S02]  /*9960*/  SYNCS.PHASECHK.TRANS64.TRYWAIT P0, [R5+URZ], R2 ;  /* 0x00000002050075a7 */ /* 0x001064000800017f */
[----:B-1----:R-:W-:Y:S05]  /*9970*/  @!P0 NANOSLEEP.SYNCS 0x989680 ;  /* 0x009896800000895d */ /* 0x002fea0003900000 */
[----:B------:R-:W1:Y:S02]  /*9980*/  @!P0 SYNCS.PHASECHK.TRANS64 P0, [R5+URZ], R2 ;  /* 0x00000002050085a7 */ /* 0x000e64000800007f */
[----:B-1----:R-:W-:Y:S05]  /*9990*/  @!P0 BRA `(.L_x_192) ;  /* 0xfffffffc00f08947 */ /* 0x002fea000383ffff */
[----:B------:R-:W-:Y:S05]  /*99a0*/  BRA `(.L_x_210) ;  /* 0xfffffff800207947 */ /* 0x000fea000383ffff */
.L_x_193:
[----:B0-----:R0:W1:Y:S02]  /*99b0*/  SYNCS.PHASECHK.TRANS64.TRYWAIT P0, [R7+URZ], R4 ;  /* 0x00000004070075a7 */ /* 0x001064000800017f */
[----:B-1----:R-:W-:Y:S05]  /*99c0*/  @!P0 NANOSLEEP.SYNCS 0x989680 ;  /* 0x009896800000895d */ /* 0x002fea0003900000 */
[----:B------:R-:W1:Y:S02]  /*99d0*/  @!P0 SYNCS.PHASECHK.TRANS64 P0, [R7+URZ], R4 ;  /* 0x00000004070085a7 */ /* 0x000e64000800007f */
[----:B-1----:R-:W-:Y:S05]  /*99e0*/  @!P0 BRA `(.L_x_193) ;  /* 0xfffffffc00f08947 */ /* 0x002fea000383ffff */
[----:B------:R-:W-:Y:S05]  /*99f0*/  BRA `(.L_x_211) ;  /* 0xfffffff800307947 */ /* 0x000fea000383ffff */
.L_x_194:
[----:B0-----:R0:W1:Y:S02]  /*9a00*/  SYNCS.PHASECHK.TRANS64.TRYWAIT P0, [R6+URZ], R5 ;  /* 0x00000005060075a7 */ /* 0x001064000800017f */
[----:B-1----:R-:W-:Y:S05]  /*9a10*/  @!P0 NANOSLEEP.SYNCS 0x989680 ;  /* 0x009896800000895d */ /* 0x002fea0003900000 */
[----:B------:R-:W1:Y:S02]  /*9a20*/  @!P0 SYNCS.PHASECHK.TRANS64 P0, [R6+URZ], R5 ;  /* 0x00000005060085a7 */ /* 0x000e64000800007f */
[----:B-1----:R-:W-:Y:S05]  /*9a30*/  @!P0 BRA `(.L_x_194) ;  /* 0xfffffffc00f08947 */ /* 0x002fea000383ffff */
[----:B------:R-:W-:Y:S05]  /*9a40*/  BRA `(.L_x_212) ;  /* 0xfffffff800407947 */ /* 0x000fea000383ffff */
.L_x_195:
[----:B0-----:R0:W1:Y:S02]  /*9a50*/  SYNCS.PHASECHK.TRANS64.TRYWAIT P0, [R9+URZ], R4 ;  /* 0x00000004090075a7 */ /* 0x001064000800017f */
[----:B-1----:R-:W-:Y:S05]  /*9a60*/  @!P0 NANOSLEEP.SYNCS 0x989680 ;  /* 0x009896800000895d */ /* 0x002fea0003900000 */
[----:B------:R-:W1:Y:S02]  /*9a70*/  @!P0 SYNCS.PHASECHK.TRANS64 P0, [R9+URZ], R4 ;  /* 0x00000004090085a7 */ /* 0x000e64000800007f */
[----:B-1----:R-:W-:Y:S05]  /*9a80*/  @!P0 BRA `(.L_x_195) ;  /* 0xfffffffc00f08947 */ /* 0x002fea000383ffff */
[----:B------:R-:W-:Y:S05]  /*9a90*/  BRA `(.L_x_213) ;  /* 0xfffffff800507947 */ /* 0x000fea000383ffff */
.L_x_196:
[----:B0-----:R0:W1:Y:S02]  /*9aa0*/  SYNCS.PHASECHK.TRANS64.TRYWAIT P0, [R6+URZ], R5 ;  /* 0x00000005060075a7 */ /* 0x001064000800017f */
[----:B-1----:R-:W-:Y:S05]  /*9ab0*/  @!P0 NANOSLEEP.SYNCS 0x989680 ;  /* 0x009896800000895d */ /* 0x002fea0003900000 */
[----:B------:R-:W1:Y:S02]  /*9ac0*/  @!P0 SYNCS.PHASECHK.TRANS64 P0, [R6+URZ], R5 ;  /* 0x00000005060085a7 */ /* 0x000e64000800007f */
[----:B-1----:R-:W-:Y:S05]  /*9ad0*/  @!P0 BRA `(.L_x_196) ;  /* 0xfffffffc00f08947 */ /* 0x002fea000383ffff */
[----:B------:R-:W-:Y:S05]  /*9ae0*/  BRA `(.L_x_214) ;  /* 0xfffffff800607947 */ /* 0x000fea000383ffff */
.L_x_197:
[----:B0-----:R0:W1:Y:S02]  /*9af0*/  SYNCS.PHASECHK.TRANS64.TRYWAIT P0, [R9+URZ], R4 ;  /* 0x00000004090075a7 */ /* 0x001064000800017f */
[----:B-1----:R-:W-:Y:S05]  /*9b00*/  @!P0 NANOSLEEP.SYNCS 0x989680 ;  /* 0x009896800000895d */ /* 0x002fea0003900000 */
[----:B------:R-:W1:Y:S02]  /*9b10*/  @!P0 SYNCS.PHASECHK.TRANS64 P0, [R9+URZ], R4 ;  /* 0x00000004090085a7 */ /* 0x000e64000800007f */
[----:B-1----:R-:W-:Y:S05]  /*9b20*/  @!P0 BRA `(.L_x_197) ;  /* 0xfffffffc00f08947 */ /* 0x002fea000383ffff */
[----:B------:R-:W-:Y:S05]  /*9b30*/  BRA `(.L_x_215) ;  /* 0xfffffff800707947 */ /* 0x000fea000383ffff */
.L_x_198:
[----:B0-----:R0:W1:Y:S02]  /*9b40*/  SYNCS.PHASECHK.TRANS64.TRYWAIT P0, [R8+URZ], R5 ;  /* 0x00000005080075a7 */ /* 0x001064000800017f */
[----:B-1----:R-:W-:Y:S05]  /*9b50*/  @!P0 NANOSLEEP.SYNCS 0x989680 ;  /* 0x009896800000895d */ /* 0x002fea0003900000 */
[----:B------:R-:W1:Y:S02]  /*9b60*/  @!P0 SYNCS.PHASECHK.TRANS64 P0, [R8+URZ], R5 ;  /* 0x00000005080085a7 */ /* 0x000e64000800007f */
[----:B-1----:R-:W-:Y:S05]  /*9b70*/  @!P0 BRA `(.L_x_198) ;  /* 0xfffffffc00f08947 */ /* 0x002fea000383ffff */
[----:B------:R-:W-:Y:S05]  /*9b80*/  BRA `(.L_x_216) ;  /* 0xfffffff800807947 */ /* 0x000fea000383ffff */
.L_x_199:
[----:B-1----:R1:W2:Y:S02]  /*9b90*/  SYNCS.PHASECHK.TRANS64.TRYWAIT P0, [R11+URZ], R6 ;  /* 0x000000060b0075a7 */ /* 0x0022a4000800017f */
[----:B--2---:R-:W-:Y:S05]  /*9ba0*/  @!P0 NANOSLEEP.SYNCS 0x989680 ;  /* 0x009896800000895d */ /* 0x004fea0003900000 */
[----:B------:R-:W2:Y:S02]  /*9bb0*/  @!P0 SYNCS.PHASECHK.TRANS64 P0, [R11+URZ], R6 ;  /* 0x000000060b0085a7 */ /* 0x000ea4000800007f */
[----:B--2---:R-:W-:Y:S05]  /*9bc0*/  @!P0 BRA `(.L_x_199) ;  /* 0xfffffffc00f08947 */ /* 0x004fea000383ffff */
[----:B------:R-:W-:Y:S05]  /*9bd0*/  BRA `(.L_x_217) ;  /* 0xfffffff800887947 */ /* 0x000fea000383ffff */
.L_x_218:
[----:B------:R-:W-:-:S00]  /*9be0*/  BRA `(.L_x_218) ;  /* 0xfffffffc00fc7947 */ /* 0x000fc0000383ffff */
[----:B------:R-:W-:-:S00]  /*9bf0*/  NOP ;  /* 0x0000000000007918 */ /* 0x000fc00000000000 */
        /* <DEDUP_REMOVED lines=8> */
.L_x_219:


//--------------------- .nv.shared._ZN7cutlass13device_kernelINS_4gemm6kernel13GemmUniversalIN4cute5tupleIJiiiiEEENS1_10collective13CollectiveMmaINS1_37MainloopSm90TmaGmmaWarpSpecializedFP8ILi9ENS5_IJNS4_1CILi4EEENSA_ILi1EEESC_EEENS1_32KernelTmaWarpSpecializedPingpongEEENS5_IJNSA_ILi64EEENSA_ILi128EEESH_EEENS_12float_e5m2_tENS5_IJlSC_lEEESJ_SK_NS4_8TiledMMAINS4_8MMA_AtomIJNS4_4SM904GMMA31MMA_64x128x32_F32E5M2E5M2_SS_TNILNSO_7ScaleInE1ELSQ_1EEEEEENS4_6LayoutINS5_IJSC_SC_SC_EEENS5_IJNSA_ILi0EEESV_SV_EEEEENS5_IJNS4_10UnderscoreESY_SY_EEEEENS4_13SM90_TMA_LOADENS4_14ComposedLayoutINS4_7SwizzleILi3ELi4ELi3EEENS4_18smem_ptr_flag_bitsILi8EEENST_INS5_IJNSA_ILi8EEESH_EEENS5_IJSH_SC_EEEEEEEvNS4_8identityENS4_23SM90_TMA_LOAD_MULTICASTES1B_vS1C_EENS_8epilogue10collective6detail29Sm90TmaWarpSpecializedAdapterINS1G_15DefaultEpilogueISJ_SK_SK_NS1F_6thread17LinearCombinationISJ_Li1EffLNS1K_9ScaleType4KindE0ELNS_15FloatRoundStyleE2ESJ_EENS1_15EpilogueDefaultEEEEEvvEEEEvNT_6ParamsE --------------------------
	.section	.nv.shared._ZN7cutlass13device_kernelINS_4gemm6kernel13GemmUniversalIN4cute5tupleIJiiiiEEENS1_10collective13CollectiveMmaINS1_37MainloopSm90TmaGmmaWarpSpecializedFP8ILi9ENS5_IJNS4_1CILi4EEENSA_ILi1EEESC_EEENS1_32KernelTmaWarpSpecializedPingpongEEENS5_IJNSA_ILi64EEENSA_ILi128EEESH_EEENS_12float_e5m2_tENS5_IJlSC_lEEESJ_SK_NS4_8TiledMMAINS4_8MMA_AtomIJNS4_4SM904GMMA31MMA_64x128x32_F32E5M2E5M2_SS_TNILNSO_7ScaleInE1ELSQ_1EEEEEENS4_6LayoutINS5_IJSC_SC_SC_EEENS5_IJNSA_ILi0EEESV_SV_EEEEENS5_IJNS4_10UnderscoreESY_SY_EEEEENS4_13SM90_TMA_LOADENS4_14ComposedLayoutINS4_7SwizzleILi3ELi4ELi3EEENS4_18smem_ptr_flag_bitsILi8EEENST_INS5_IJNSA_ILi8EEESH_EEENS5_IJSH_SC_EEEEEEEvNS4_8identityENS4_23SM90_TMA_LOAD_MULTICASTES1B_vS1C_EENS_8epilogue10collective6detail29Sm90TmaWarpSpecializedAdapterINS1G_15DefaultEpilogueISJ_SK_SK_NS1F_6thread17LinearCombinationISJ_Li1EffLNS1K_9ScaleType4KindE0ELNS_15FloatRoundStyleE2ESJ_EENS1_15EpilogueDefaultEEEEEvvEEEEvNT_6ParamsE,"aw",@nobits
	.sectionflags	@""
	.align	16
	.zero		1024


//--------------------- .nv.shared.reserved.0     --------------------------
	.section	.nv.shared.reserved.0,"aw",@nobits
	.weak		__nv_reservedSMEM_offset_0_alias
	.size		__nv_reservedSMEM_offset_0_alias, 0, 0
	.other		__nv_reservedSMEM_offset_0_alias,@"STO_CUDA_RESERVED_SHARED STV_DEFAULT"
__nv_reservedSMEM_offset_0_alias:
	.zero		0


//--------------------- .nv.global                --------------------------
	.section	.nv.global,"aw",@nobits
.nv.global:
	.type		_ZN40_INTERNAL_6c46b030_4_k_cu_c5f23fb1_202764cute1_E,@object
	.size		_ZN40_INTERNAL_6c46b030_4_k_cu_c5f23fb1_202764cute1_E,(_ZN40_INTERNAL_6c46b030_4_k_cu_c5f23fb1_202764cuda3std3__45__cpo6cbeginE - _ZN40_INTERNAL_6c46b030_4_k_cu_c5f23fb1_202764cute1_E)
_ZN40_INTERNAL_6c46b030_4_k_cu_c5f23fb1_202764cute1_E:
	.zero		1
	.type		_ZN40_INTERNAL_6c46b030_4_k_cu_c5f23fb1_202764cuda3std3__45__cpo6cbeginE,@object
	.size		_ZN40_INTERNAL_6c46b030_4_k_cu_c5f23fb1_202764cuda3std3__45__cpo6cbeginE,(_ZN40_INTERNAL_6c46b030_4_k_cu_c5f23fb1_202764cuda3std3__48in_placeE - _ZN40_INTERNAL_6c46b030_4_k_cu_c5f23fb1_202764cuda3std3__45__cpo6cbeginE)
_ZN40_INTERNAL_6c46b030_4_k_cu_c5f23fb1_202764cuda3std3__45__cpo6cbeginE:
	.zero		1
	.type		_ZN40_INTERNAL_6c46b030_4_k_cu_c5f23fb1_202764cuda3std3__48in_placeE,@object
	.size		_ZN40_INTERNAL_6c46b030_4_k_cu_c5f23fb1_202764cuda3std3__48in_placeE,(_ZN40_INTERNAL_6c46b030_4_k_cu_c5f23fb1_202764cuda3std6ranges3__45__cpo9iter_moveE - _ZN40_INTERNAL_6c46b030_4_k_cu_c5f23fb1_202764cuda3std3__48in_placeE)
_ZN40_INTERNAL_6c46b030_4_k_cu_c5f23fb1_202764cuda3std3__48in_placeE:
	.zero		1
	.type		_ZN40_INTERNAL_6c46b030_4_k_cu_c5f23fb1_202764cuda3std6ranges3__45__cpo9iter_moveE,@object
	.size		_ZN40_INTERNAL_6c46b030_4_k_cu_c5f23fb1_202764cuda3std6ranges3__45__cpo9iter_moveE,(_ZN40_INTERNAL_6c46b030_4_k_cu_c5f23fb1_202764cuda3std3__45__cpo5beginE - _ZN40_INTERNAL_6c46b030_4_k_cu_c5f23fb1_202764cuda3std6ranges3__45__cpo9iter_moveE)
_ZN40_INTERNAL_6c46b030_4_k_cu_c5f23fb1_202764cuda3std6ranges3__45__cpo9iter_moveE:
	.zero		1
	.type		_ZN40_INTERNAL_6c46b030_4_k_cu_c5f23fb1_202764cuda3std3__45__cpo5beginE,@object
	.size		_ZN40_INTERNAL_6c46b030_4_k_cu_c5f23fb1_202764cuda3std3__45__cpo5beginE,(_ZN40_INTERNAL_6c46b030_4_k_cu_c5f23fb1_202764cuda3std3__442_GLOBAL__N__6c46b030_4_k_cu_c5f23fb1_202766ignoreE - _ZN40_INTERNAL_6c46b030_4_k_cu_c5f23fb1_202764cuda3std3__45__cpo5beginE)
_ZN40_INTERNAL_6c46b030_4_k_cu_c5f23fb1_202764cuda3std3__45__cpo5beginE:
	.zero		1
	.type		_ZN40_INTERNAL_6c46b030_4_k_cu_c5f23fb1_202764cuda3std3__442_GLOBAL__N__6c46b030_4_k_cu_c5f23fb1_202766ignoreE,@object
	.size		_ZN40_INTERNAL_6c46b030_4_k_cu_c5f23fb1_202764cuda3std3__442_GLOBAL__N__6c46b030_4_k_cu_c5f23fb1_202766ignoreE,(_ZN40_INTERNAL_6c46b030_4_k_cu_c5f23fb1_202764cute7productE - _ZN40_INTERNAL_6c46b030_4_k_cu_c5f23fb1_202764cuda3std3__442_GLOBAL__N__6c46b030_4_k_cu_c5f23fb1_202766ignoreE)
_ZN40_INTERNAL_6c46b030_4_k_cu_c5f23fb1_202764cuda3std3__442_GLOBAL__N__6c46b030_4_k_cu_c5f23fb1_202766ignoreE:
	.zero		1
	.type		_ZN40_INTERNAL_6c46b030_4_k_cu_c5f23fb1_202764cute7productE,@object
	.size		_ZN40_INTERNAL_6c46b030_4_k_cu_c5f23fb1_202764cute7productE,(_ZN40_INTERNAL_6c46b030_4_k_cu_c5f23fb1_202764cuda3std3__45__cpo3endE - _ZN40_INTERNAL_6c46b030_4_k_cu_c5f23fb1_202764cute7productE)
_ZN40_INTERNAL_6c46b030_4_k_cu_c5f23fb1_202764cute7productE:
	.zero		1
	.type		_ZN40_INTERNAL_6c46b030_4_k_cu_c5f23fb1_202764cuda3std3__45__cpo3endE,@object
	.size		_ZN40_INTERNAL_6c46b030_4_k_cu_c5f23fb1_202764cuda3std3__45__cpo3endE,(_ZN40_INTERNAL_6c46b030_4_k_cu_c5f23fb1_202764cuda3std3__419piecewise_constructE - _ZN40_INTERNAL_6c46b030_4_k_cu_c5f23fb1_202764cuda3std3__45__cpo3endE)
_ZN40_INTERNAL_6c46b030_4_k_cu_c5f23fb1_202764cuda3std3__45__cpo3endE:
	.zero		1
	.type		_ZN40_INTERNAL_6c46b030_4_k_cu_c5f23fb1_202764cuda3std3__419piecewise_constructE,@object
	.size		_ZN40_INTERNAL_6c46b030_4_k_cu_c5f23fb1_202764cuda3std3__419piecewise_constructE,(_ZN40_INTERNAL_6c46b030_4_k_cu_c5f23fb1_202764cuda3std3__45__cpo4cendE - _ZN40_INTERNAL_6c46b030_4_k_cu_c5f23fb1_202764cuda3std3__419piecewise_constructE)
_ZN40_INTERNAL_6c46b030_4_k_cu_c5f23fb1_202764cuda3std3__419piecewise_constructE:
	.zero		1
	.type		_ZN40_INTERNAL_6c46b030_4_k_cu_c5f23fb1_202764cuda3std3__45__cpo4cendE,@object
	.size		_ZN40_INTERNAL_6c46b030_4_k_cu_c5f23fb1_202764cuda3std3__45__cpo4cendE,(_ZN40_INTERNAL_6c46b030_4_k_cu_c5f23fb1_202764cuda3std6ranges3__45__cpo4swapE - _ZN40_INTERNAL_6c46b030_4_k_cu_c5f23fb1_202764cuda3std3__45__cpo4cendE)
_ZN40_INTERNAL_6c46b030_4_k_cu_c5f23fb1_202764cuda3std3__45__cpo4cendE:
	.zero		1
	.type		_ZN40_INTERNAL_6c46b030_4_k_cu_c5f23fb1_202764cuda3std6ranges3__45__cpo4swapE,@object
	.size		_ZN40_INTERNAL_6c46b030_4_k_cu_c5f23fb1_202764cuda3std6ranges3__45__cpo4swapE,(.L_7 - _ZN40_INTERNAL_6c46b030_4_k_cu_c5f23fb1_202764cuda3std6ranges3__45__cpo4swapE)
_ZN40_INTERNAL_6c46b030_4_k_cu_c5f23fb1_202764cuda3std6ranges3__45__cpo4swapE:
	.zero		1
.L_7:


//--------------------- .nv.constant0._ZN7cutlass13device_kernelINS_4gemm6kernel13GemmUniversalIN4cute5tupleIJiiiiEEENS1_10collective13CollectiveMmaINS1_37MainloopSm90TmaGmmaWarpSpecializedFP8ILi9ENS5_IJNS4_1CILi4EEENSA_ILi1EEESC_EEENS1_32KernelTmaWarpSpecializedPingpongEEENS5_IJNSA_ILi64EEENSA_ILi128EEESH_EEENS_12float_e5m2_tENS5_IJlSC_lEEESJ_SK_NS4_8TiledMMAINS4_8MMA_AtomIJNS4_4SM904GMMA31MMA_64x128x32_F32E5M2E5M2_SS_TNILNSO_7ScaleInE1ELSQ_1EEEEEENS4_6LayoutINS5_IJSC_SC_SC_EEENS5_IJNSA_ILi0EEESV_SV_EEEEENS5_IJNS4_10UnderscoreESY_SY_EEEEENS4_13SM90_TMA_LOADENS4_14ComposedLayoutINS4_7SwizzleILi3ELi4ELi3EEENS4_18smem_ptr_flag_bitsILi8EEENST_INS5_IJNSA_ILi8EEESH_EEENS5_IJSH_SC_EEEEEEEvNS4_8identityENS4_23SM90_TMA_LOAD_MULTICASTES1B_vS1C_EENS_8epilogue10collective6detail29Sm90TmaWarpSpecializedAdapterINS1G_15DefaultEpilogueISJ_SK_SK_NS1F_6thread17LinearCombinationISJ_Li1EffLNS1K_9ScaleType4KindE0ELNS_15FloatRoundStyleE2ESJ_EENS1_15EpilogueDefaultEEEEEvvEEEEvNT_6ParamsE --------------------------
	.section	.nv.constant0._ZN7cutlass13device_kernelINS_4gemm6kernel13GemmUniversalIN4cute5tupleIJiiiiEEENS1_10collective13CollectiveMmaINS1_37MainloopSm90TmaGmmaWarpSpecializedFP8ILi9ENS5_IJNS4_1CILi4EEENSA_ILi1EEESC_EEENS1_32KernelTmaWarpSpecializedPingpongEEENS5_IJNSA_ILi64EEENSA_ILi128EEESH_EEENS_12float_e5m2_tENS5_IJlSC_lEEESJ_SK_NS4_8TiledMMAINS4_8MMA_AtomIJNS4_4SM904GMMA31MMA_64x128x32_F32E5M2E5M2_SS_TNILNSO_7ScaleInE1ELSQ_1EEEEEENS4_6LayoutINS5_IJSC_SC_SC_EEENS5_IJNSA_ILi0EEESV_SV_EEEEENS5_IJNS4_10UnderscoreESY_SY_EEEEENS4_13SM90_TMA_LOADENS4_14ComposedLayoutINS4_7SwizzleILi3ELi4ELi3EEENS4_18smem_ptr_flag_bitsILi8EEENST_INS5_IJNSA_ILi8EEESH_EEENS5_IJSH_SC_EEEEEEEvNS4_8identityENS4_23SM90_TMA_LOAD_MULTICASTES1B_vS1C_EENS_8epilogue10collective6detail29Sm90TmaWarpSpecializedAdapterINS1G_15DefaultEpilogueISJ_SK_SK_NS1F_6thread17LinearCombinationISJ_Li1EffLNS1K_9ScaleType4KindE0ELNS_15FloatRoundStyleE2ESJ_EENS1_15EpilogueDefaultEEEEEvvEEEEvNT_6ParamsE,"a",@progbits
	.sectionflags	@""
	.align	4
.nv.constant0._ZN7cutlass13device_kernelINS_4gemm6kernel13GemmUniversalIN4cute5tupleIJiiiiEEENS1_10collective13CollectiveMmaINS1_37MainloopSm90TmaGmmaWarpSpecializedFP8ILi9ENS5_IJNS4_1CILi4EEENSA_ILi1EEESC_EEENS1_32KernelTmaWarpSpecializedPingpongEEENS5_IJNSA_ILi64EEENSA_ILi128EEESH_EEENS_12float_e5m2_tENS5_IJlSC_lEEESJ_SK_NS4_8TiledMMAINS4_8MMA_AtomIJNS4_4SM904GMMA31MMA_64x128x32_F32E5M2E5M2_SS_TNILNSO_7ScaleInE1ELSQ_1EEEEEENS4_6LayoutINS5_IJSC_SC_SC_EEENS5_IJNSA_ILi0EEESV_SV_EEEEENS5_IJNS4_10UnderscoreESY_SY_EEEEENS4_13SM90_TMA_LOADENS4_14ComposedLayoutINS4_7SwizzleILi3ELi4ELi3EEENS4_18smem_ptr_flag_bitsILi8EEENST_INS5_IJNSA_ILi8EEESH_EEENS5_IJSH_SC_EEEEEEEvNS4_8identityENS4_23SM90_TMA_LOAD_MULTICASTES1B_vS1C_EENS_8epilogue10collective6detail29Sm90TmaWarpSpecializedAdapterINS1G_15DefaultEpilogueISJ_SK_SK_NS1F_6thread17LinearCombinationISJ_Li1EffLNS1K_9ScaleType4KindE0ELNS_15FloatRoundStyleE2ESJ_EENS1_15EpilogueDefaultEEEEEvvEEEEvNT_6ParamsE:
	.zero		1664


//--------------------- SYMBOLS --------------------------

	.type		.nv.reservedSmem.offset0,@object
	.size		.nv.reservedSmem.offset0,0x4
